	.target	sm_90a

	.elftype	@"ET_EXEC"


//--------------------- .note.nv.tkinfo           --------------------------
	.section	.note.nv.tkinfo,"",@"SHT_NOTE"
	.sectionflags	@"SHF_NOTE_NV_TKINFO"
	.tkinfo
        /*0018*/ 	.word	0x00000002
        /*0030*/ 	.string	""
        /*0030*/ 	.string	"ptxas"
        /*0030*/ 	.string	"Cuda compilation tools, release 13.0, V13.0.88"
        /*0030*/ 	.string	"Build cuda_13.0.r13.0/compiler.36424714_0"
        /*0030*/ 	.string	"-v  -suppress-debug-info  -lineinfo  -arch sm_90a "



//--------------------- .note.nv.cuinfo           --------------------------
	.section	.note.nv.cuinfo,"",@"SHT_NOTE"
	.sectionflags	@"SHF_NOTE_NV_CUINFO"
        /*0018*/ 	.short	0x0002
        /*001a*/ 	.short	0x005a
        /*001c*/ 	.short	0x0082
	.zero		2


//--------------------- .nv.info                  --------------------------
	.section	.nv.info,"",@"SHT_CUDA_INFO"
	.align	4


	//----- nvinfo : EIATTR_REGCOUNT
	.align		4
        /*0000*/ 	.byte	0x04, 0x2f
        /*0002*/ 	.short	(.L_1 - .L_0)
	.align		4
.L_0:
        /*0004*/ 	.word	index@(matmul_kernel)
        /*0008*/ 	.word	0x000000ff


	//----- nvinfo : EIATTR_FRAME_SIZE
	.align		4
.L_1:
        /*000c*/ 	.byte	0x04, 0x11
        /*000e*/ 	.short	(.L_3 - .L_2)
	.align		4
.L_2:
        /*0010*/ 	.word	index@(matmul_kernel)
        /*0014*/ 	.word	0x00000000


	//----- nvinfo : EIATTR_MIN_STACK_SIZE
	.align		4
.L_3:
        /*0018*/ 	.byte	0x04, 0x12
        /*001a*/ 	.short	(.L_5 - .L_4)
	.align		4
.L_4:
        /*001c*/ 	.word	index@(matmul_kernel)
        /*0020*/ 	.word	0x00000000
.L_5:


//--------------------- .nv.compat                --------------------------
	.section	.nv.compat,"",@"SHT_CUDA_COMPAT_INFO"
	.align	4
        /*0000*/ 	.byte	0x02, 0x09, 0x01, 0x00, 0x02, 0x02, 0x04, 0x00, 0x02, 0x05, 0x05, 0x00, 0x03, 0x07, 0x01, 0x01
        /*0010*/ 	.byte	0x02, 0x03, 0x00, 0x00, 0x02, 0x06, 0x01, 0x00, 0x04, 0x0b, 0x08, 0x00, 0x00, 0x00, 0x00, 0x00
        /*0020*/ 	.byte	0x00, 0x00, 0x00, 0x00


//--------------------- .nv.info.matmul_kernel    --------------------------
	.section	.nv.info.matmul_kernel,"",@"SHT_CUDA_INFO"
	.sectionflags	@""
	.align	4


	//----- nvinfo : EIATTR_CUDA_API_VERSION
	.align		4
        /*0000*/ 	.byte	0x04, 0x37
        /*0002*/ 	.short	(.L_7 - .L_6)
.L_6:
        /*0004*/ 	.word	0x00000082


	//----- nvinfo : EIATTR_KPARAM_INFO
	.align		4
.L_7:
        /*0008*/ 	.byte	0x04, 0x17
        /*000a*/ 	.short	(.L_9 - .L_8)
.L_8:
        /*000c*/ 	.word	0x00000000
        /*0010*/ 	.short	0x000d
        /*0012*/ 	.short	0x0048
        /*0014*/ 	.byte	0x00, 0xf4, 0x21, 0x00


	//----- nvinfo : EIATTR_KPARAM_INFO
	.align		4
.L_9:
        /*0018*/ 	.byte	0x04, 0x17
        /*001a*/ 	.short	(.L_11 - .L_10)
.L_10:
        /*001c*/ 	.word	0x00000000
        /*0020*/ 	.short	0x000c
        /*0022*/ 	.short	0x0040
        /*0024*/ 	.byte	0x00, 0xf4, 0x21, 0x00


	//----- nvinfo : EIATTR_KPARAM_INFO
	.align		4
.L_11:
        /*0028*/ 	.byte	0x04, 0x17
        /*002a*/ 	.short	(.L_13 - .L_12)
.L_12:
        /*002c*/ 	.word	0x00000000
        /*0030*/ 	.short	0x000b
        /*0032*/ 	.short	0x0038
        /*0034*/ 	.byte	0x00, 0xf0, 0x11, 0x00


	//----- nvinfo : EIATTR_KPARAM_INFO
	.align		4
.L_13:
        /*0038*/ 	.byte	0x04, 0x17
        /*003a*/ 	.short	(.L_15 - .L_14)
.L_14:
        /*003c*/ 	.word	0x00000000
        /*0040*/ 	.short	0x000a
        /*0042*/ 	.short	0x0034
        /*0044*/ 	.byte	0x00, 0xf0, 0x11, 0x00


	//----- nvinfo : EIATTR_KPARAM_INFO
	.align		4
.L_15:
        /*0048*/ 	.byte	0x04, 0x17
        /*004a*/ 	.short	(.L_17 - .L_16)
.L_16:
        /*004c*/ 	.word	0x00000000
        /*0050*/ 	.short	0x0009
        /*0052*/ 	.short	0x0030
        /*0054*/ 	.byte	0x00, 0xf0, 0x11, 0x00


	//----- nvinfo : EIATTR_KPARAM_INFO
	.align		4
.L_17:
        /*0058*/ 	.byte	0x04, 0x17
        /*005a*/ 	.short	(.L_19 - .L_18)
.L_18:
        /*005c*/ 	.word	0x00000000
        /*0060*/ 	.short	0x0008
        /*0062*/ 	.short	0x002c
        /*0064*/ 	.byte	0x00, 0xf0, 0x11, 0x00


	//----- nvinfo : EIATTR_KPARAM_INFO
	.align		4
.L_19:
        /*0068*/ 	.byte	0x04, 0x17
        /*006a*/ 	.short	(.L_21 - .L_20)
.L_20:
        /*006c*/ 	.word	0x00000000
        /*0070*/ 	.short	0x0007
        /*0072*/ 	.short	0x0028
        /*0074*/ 	.byte	0x00, 0xf0, 0x11, 0x00


	//----- nvinfo : EIATTR_KPARAM_INFO
	.align		4
.L_21:
        /*0078*/ 	.byte	0x04, 0x17
        /*007a*/ 	.short	(.L_23 - .L_22)
.L_22:
        /*007c*/ 	.word	0x00000000
        /*0080*/ 	.short	0x0006
        /*0082*/ 	.short	0x0024
        /*0084*/ 	.byte	0x00, 0xf0, 0x11, 0x00


	//----- nvinfo : EIATTR_KPARAM_INFO
	.align		4
.L_23:
        /*0088*/ 	.byte	0x04, 0x17
        /*008a*/ 	.short	(.L_25 - .L_24)
.L_24:
        /*008c*/ 	.word	0x00000000
        /*0090*/ 	.short	0x0005
        /*0092*/ 	.short	0x0020
        /*0094*/ 	.byte	0x00, 0xf0, 0x11, 0x00


	//----- nvinfo : EIATTR_KPARAM_INFO
	.align		4
.L_25:
        /*0098*/ 	.byte	0x04, 0x17
        /*009a*/ 	.short	(.L_27 - .L_26)
.L_26:
        /*009c*/ 	.word	0x00000000
        /*00a0*/ 	.short	0x0004
        /*00a2*/ 	.short	0x001c
        /*00a4*/ 	.byte	0x00, 0xf0, 0x11, 0x00


	//----- nvinfo : EIATTR_KPARAM_INFO
	.align		4
.L_27:
        /*00a8*/ 	.byte	0x04, 0x17
        /*00aa*/ 	.short	(.L_29 - .L_28)
.L_28:
        /*00ac*/ 	.word	0x00000000
        /*00b0*/ 	.short	0x0003
        /*00b2*/ 	.short	0x0018
        /*00b4*/ 	.byte	0x00, 0xf0, 0x11, 0x00


	//----- nvinfo : EIATTR_KPARAM_INFO
	.align		4
.L_29:
        /*00b8*/ 	.byte	0x04, 0x17
        /*00ba*/ 	.short	(.L_31 - .L_30)
.L_30:
        /*00bc*/ 	.word	0x00000000
        /*00c0*/ 	.short	0x0002
        /*00c2*/ 	.short	0x0010
        /*00c4*/ 	.byte	0x00, 0xf4, 0x21, 0x00


	//----- nvinfo : EIATTR_KPARAM_INFO
	.align		4
.L_31:
        /*00c8*/ 	.byte	0x04, 0x17
        /*00ca*/ 	.short	(.L_33 - .L_32)
.L_32:
        /*00cc*/ 	.word	0x00000000
        /*00d0*/ 	.short	0x0001
        /*00d2*/ 	.short	0x0008
        /*00d4*/ 	.byte	0x00, 0xf4, 0x21, 0x00


	//----- nvinfo : EIATTR_KPARAM_INFO
	.align		4
.L_33:
        /*00d8*/ 	.byte	0x04, 0x17
        /*00da*/ 	.short	(.L_35 - .L_34)
.L_34:
        /*00dc*/ 	.word	0x00000000
        /*00e0*/ 	.short	0x0000
        /*00e2*/ 	.short	0x0000
        /*00e4*/ 	.byte	0x00, 0xf4, 0x21, 0x00


	//----- nvinfo : EIATTR_SPARSE_MMA_MASK
	.align		4
.L_35:
        /*00e8*/ 	.byte	0x03, 0x50
        /*00ea*/ 	.short	0x0000


	//----- nvinfo : EIATTR_MAXREG_COUNT
	.align		4
        /*00ec*/ 	.byte	0x03, 0x1b
        /*00ee*/ 	.short	0x00ff


	//----- nvinfo : EIATTR_NUM_BARRIERS
	.align		4
        /*00f0*/ 	.byte	0x02, 0x4c
        /*00f2*/ 	.byte	0x01
	.zero		1


	//----- nvinfo : EIATTR_MERCURY_ISA_VERSION
	.align		4
        /*00f4*/ 	.byte	0x03, 0x5f
        /*00f6*/ 	.short	0x0101


	//----- nvinfo : EIATTR_EXIT_INSTR_OFFSETS
	.align		4
        /*00f8*/ 	.byte	0x04, 0x1c
        /*00fa*/ 	.short	(.L_37 - .L_36)


	//   ....[0]....
.L_36:
        /*00fc*/ 	.word	0x000092b0


	//   ....[1]....
        /*0100*/ 	.word	0x000092e0


	//----- nvinfo : EIATTR_REQNTID
	.align		4
.L_37:
        /*0104*/ 	.byte	0x04, 0x10
        /*0106*/ 	.short	(.L_39 - .L_38)
.L_38:
        /*0108*/ 	.word	0x00000100
        /*010c*/ 	.word	0x00000001
        /*0110*/ 	.word	0x00000001


	//----- nvinfo : EIATTR_CBANK_PARAM_SIZE
	.align		4
.L_39:
        /*0114*/ 	.byte	0x03, 0x19
        /*0116*/ 	.short	0x0050


	//----- nvinfo : EIATTR_PARAM_CBANK
	.align		4
        /*0118*/ 	.byte	0x04, 0x0a
        /*011a*/ 	.short	(.L_41 - .L_40)
	.align		4
.L_40:
        /*011c*/ 	.word	index@(.nv.constant0.matmul_kernel)
        /*0120*/ 	.short	0x0210
        /*0122*/ 	.short	0x0050


	//----- nvinfo : EIATTR_SW_WAR
	.align		4
.L_41:
        /*0124*/ 	.byte	0x04, 0x36
        /*0126*/ 	.short	(.L_43 - .L_42)
.L_42:
        /*0128*/ 	.word	0x00000008
.L_43:


//--------------------- .nv.callgraph             --------------------------
	.section	.nv.callgraph,"",@"SHT_CUDA_CALLGRAPH"
	.align	4
	.sectionentsize	8
	.align		4
        /*0000*/ 	.word	0x00000000
	.align		4
        /*0004*/ 	.word	0xffffffff
	.align		4
        /*0008*/ 	.word	0x00000000
	.align		4
        /*000c*/ 	.word	0xfffffffe
	.align		4
        /*0010*/ 	.word	0x00000000
	.align		4
        /*0014*/ 	.word	0xfffffffd
	.align		4
        /*0018*/ 	.word	0x00000000
	.align		4
        /*001c*/ 	.word	0xfffffffc


//--------------------- .text.matmul_kernel       --------------------------
	.section	.text.matmul_kernel,"ax",@progbits
	.align	128
        .global         matmul_kernel
        .type           matmul_kernel,@function
        .size           matmul_kernel,(.L_x_3 - matmul_kernel)
        .other          matmul_kernel,@"STO_CUDA_ENTRY STV_DEFAULT"
matmul_kernel:
.text.matmul_kernel:
[----:B------:R-:W-:Y:S08]  /*0000*/  LDC R1, c[0x0][0x28] ;  /* 0x00000a00ff017b82 */ /* 0x000ff00000000800 */
[----:B------:R-:W0:Y:S01]  /*0010*/  LDC.64 R30, c[0x0][0x228] ;  /* 0x00008a00ff1e7b82 */ /* 0x000e220000000a00 */
[----:B------:R-:W1:Y:S01]  /*0020*/  S2R R5, SR_CTAID.X ;  /* 0x0000000000057919 */ /* 0x000e620000002500 */
[----:B------:R-:W-:Y:S01]  /*0030*/  UMOV UR8, 0x400 ;  /* 0x0000040000087882 */ /* 0x000fe20000000000 */
[----:B------:R-:W-:Y:S01]  /*0040*/  ULDC.64 UR10, c[0x0][0x208] ;  /* 0x00008200000a7ab9 */ /* 0x000fe20000000a00 */
[----:B------:R-:W-:Y:S01]  /*0050*/  CS2R R24, SRZ ;  /* 0x0000000000187805 */ /* 0x000fe2000001ff00 */
[----:B------:R-:W2:Y:S01]  /*0060*/  S2R R152, SR_TID.X ;  /* 0x0000000000987919 */ /* 0x000ea20000002100 */
[----:B------:R-:W-:-:S02]  /*0070*/  CS2R R26, SRZ ;  /* 0x00000000001a7805 */ /* 0x000fc4000001ff00 */
[----:B------:R-:W-:Y:S02]  /*0080*/  CS2R R32, SRZ ;  /* 0x0000000000207805 */ /* 0x000fe4000001ff00 */
[----:B------:R-:W-:Y:S02]  /*0090*/  CS2R R34, SRZ ;  /* 0x0000000000227805 */ /* 0x000fe4000001ff00 */
[----:B------:R-:W-:Y:S02]  /*00a0*/  CS2R R40, SRZ ;  /* 0x0000000000287805 */ /* 0x000fe4000001ff00 */
[----:B------:R-:W-:Y:S02]  /*00b0*/  CS2R R42, SRZ ;  /* 0x00000000002a7805 */ /* 0x000fe4000001ff00 */
[----:B------:R-:W-:Y:S02]  /*00c0*/  CS2R R48, SRZ ;  /* 0x0000000000307805 */ /* 0x000fe4000001ff00 */
        /* <DEDUP_REMOVED lines=11> */
[----:B------:R-:W-:Y:S01]  /*0180*/  CS2R R104, SRZ ;  /* 0x0000000000687805 */ /* 0x000fe2000001ff00 */
[----:B0-----:R-:W-:Y:S01]  /*0190*/  VIADD R0, R31, 0xff ;  /* 0x000000ff1f007836 */ /* 0x001fe20000000000 */
[----:B------:R-:W-:-:S02]  /*01a0*/  CS2R R106, SRZ ;  /* 0x00000000006a7805 */ /* 0x000fc4000001ff00 */
[----:B------:R-:W-:Y:S02]  /*01b0*/  CS2R R112, SRZ ;  /* 0x0000000000707805 */ /* 0x000fe4000001ff00 */
[----:B------:R-:W-:Y:S02]  /*01c0*/  CS2R R114, SRZ ;  /* 0x0000000000727805 */ /* 0x000fe4000001ff00 */
[----:B------:R-:W-:Y:S02]  /*01d0*/  CS2R R120, SRZ ;  /* 0x0000000000787805 */ /* 0x000fe4000001ff00 */
[----:B------:R-:W-:Y:S02]  /*01e0*/  SHF.R.S32.HI R3, RZ, 0x1f, R0 ;  /* 0x0000001fff037819 */ /* 0x000fe40000011400 */
[----:B------:R-:W-:Y:S02]  /*01f0*/  CS2R R122, SRZ ;  /* 0x00000000007a7805 */ /* 0x000fe4000001ff00 */
[----:B------:R-:W-:-:S02]  /*0200*/  CS2R R128, SRZ ;  /* 0x0000000000807805 */ /* 0x000fc4000001ff00 */
[----:B------:R-:W-:Y:S02]  /*0210*/  CS2R R130, SRZ ;  /* 0x0000000000827805 */ /* 0x000fe4000001ff00 */
[----:B------:R-:W-:Y:S02]  /*0220*/  LEA.HI R3, R3, R0, RZ, 0x8 ;  /* 0x0000000003037211 */ /* 0x000fe400078f40ff */
[----:B------:R-:W-:Y:S02]  /*0230*/  CS2R R136, SRZ ;  /* 0x0000000000887805 */ /* 0x000fe4000001ff00 */
[----:B-1----:R-:W-:Y:S02]  /*0240*/  IABS R8, R5 ;  /* 0x0000000500087213 */ /* 0x002fe40000000000 */
[----:B------:R-:W-:Y:S02]  /*0250*/  CS2R R138, SRZ ;  /* 0x00000000008a7805 */ /* 0x000fe4000001ff00 */
[----:B------:R-:W-:-:S02]  /*0260*/  SHF.R.S32.HI R3, RZ, 0x8, R3 ;  /* 0x00000008ff037819 */ /* 0x000fc40000011403 */
[----:B------:R-:W-:Y:S02]  /*0270*/  CS2R R144, SRZ ;  /* 0x0000000000907805 */ /* 0x000fe4000001ff00 */
[----:B------:R-:W-:Y:S01]  /*0280*/  CS2R R146, SRZ ;  /* 0x0000000000927805 */ /* 0x000fe2000001ff00 */
[----:B------:R-:W-:-:S05]  /*0290*/  IMAD.SHL.U32 R4, R3, 0x8, RZ ;  /* 0x0000000803047824 */ /* 0x000fca00078e00ff */
[-C--:B------:R-:W-:Y:S02]  /*02a0*/  IABS R7, R4.reuse ;  /* 0x0000000400077213 */ /* 0x080fe40000000000 */
[----:B------:R-:W-:Y:S02]  /*02b0*/  IABS R10, R4 ;  /* 0x00000004000a7213 */ /* 0x000fe40000000000 */
[----:B------:R-:W0:Y:S08]  /*02c0*/  I2F.RP R0, R7 ;  /* 0x0000000700007306 */ /* 0x000e300000209400 */
[----:B0-----:R-:W0:Y:S02]  /*02d0*/  MUFU.RCP R0, R0 ;  /* 0x0000000000007308 */ /* 0x001e240000001000 */
[----:B0-----:R-:W-:-:S02]  /*02e0*/  VIADD R2, R0, 0xffffffe ;  /* 0x0ffffffe00027836 */ /* 0x001fc40000000000 */
[----:B------:R-:W-:-:S04]  /*02f0*/  IMAD.MOV R0, RZ, RZ, -R10 ;  /* 0x000000ffff007224 */ /* 0x000fc800078e0a0a */
[----:B------:R0:W1:Y:S02]  /*0300*/  F2I.FTZ.U32.TRUNC.NTZ R3, R2 ;  /* 0x0000000200037305 */ /* 0x000064000021f000 */
[----:B0-----:R-:W-:Y:S02]  /*0310*/  IMAD.MOV.U32 R2, RZ, RZ, RZ ;  /* 0x000000ffff027224 */ /* 0x001fe400078e00ff */
[----:B-1----:R-:W-:-:S04]  /*0320*/  IMAD.MOV R6, RZ, RZ, -R3 ;  /* 0x000000ffff067224 */ /* 0x002fc800078e0a03 */
[----:B------:R-:W-:Y:S02]  /*0330*/  IMAD R9, R6, R7, RZ ;  /* 0x0000000706097224 */ /* 0x000fe400078e02ff */
[----:B------:R-:W-:Y:S02]  /*0340*/  IMAD.MOV.U32 R6, RZ, RZ, R8 ;  /* 0x000000ffff067224 */ /* 0x000fe400078e0008 */
[----:B------:R-:W-:-:S06]  /*0350*/  IMAD.HI.U32 R3, R3, R9, R2 ;  /* 0x0000000903037227 */ /* 0x000fcc00078e0002 */
[----:B------:R-:W-:-:S04]  /*0360*/  IMAD.HI.U32 R3, R3, R6, RZ ;  /* 0x0000000603037227 */ /* 0x000fc800078e00ff */
[----:B------:R-:W-:-:S05]  /*0370*/  IMAD R0, R3, R0, R6 ;  /* 0x0000000003007224 */ /* 0x000fca00078e0206 */
[----:B------:R-:W-:-:S13]  /*0380*/  ISETP.GT.U32.AND P1, PT, R7, R0, PT ;  /* 0x000000000700720c */ /* 0x000fda0003f24070 */
[----:B------:R-:W-:Y:S02]  /*0390*/  @!P1 IMAD.IADD R0, R0, 0x1, -R7 ;  /* 0x0000000100009824 */ /* 0x000fe400078e0a07 */
[----:B------:R-:W-:Y:S01]  /*03a0*/  @!P1 VIADD R3, R3, 0x1 ;  /* 0x0000000103039836 */ /* 0x000fe20000000000 */
[----:B------:R-:W-:Y:S02]  /*03b0*/  ISETP.NE.AND P1, PT, R4, RZ, PT ;  /* 0x000000ff0400720c */ /* 0x000fe40003f25270 */
[----:B------:R-:W-:Y:S02]  /*03c0*/  ISETP.GE.U32.AND P0, PT, R0, R7, PT ;  /* 0x000000070000720c */ /* 0x000fe40003f06070 */
[----:B------:R-:W-:-:S04]  /*03d0*/  LOP3.LUT R0, R5, R4, RZ, 0x3c, !PT ;  /* 0x0000000405007212 */ /* 0x000fc800078e3cff */
[----:B------:R-:W-:Y:S01]  /*03e0*/  ISETP.GE.AND P2, PT, R0, RZ, PT ;  /* 0x000000ff0000720c */ /* 0x000fe20003f46270 */
[----:B------:R-:W-:-:S06]  /*03f0*/  VIADD R0, R30, 0x7f ;  /* 0x0000007f1e007836 */ /* 0x000fcc0000000000 */
[----:B------:R-:W-:-:S04]  /*0400*/  @P0 VIADD R3, R3, 0x1 ;  /* 0x0000000103030836 */ /* 0x000fc80000000000 */
[----:B------:R-:W-:Y:S01]  /*0410*/  IMAD.MOV.U32 R2, RZ, RZ, R3 ;  /* 0x000000ffff027224 */ /* 0x000fe200078e0003 */
[----:B------:R-:W-:-:S03]  /*0420*/  SHF.R.S32.HI R3, RZ, 0x1f, R0 ;  /* 0x0000001fff037819 */ /* 0x000fc60000011400 */
[----:B------:R-:W-:Y:S01]  /*0430*/  @!P2 IMAD.MOV R2, RZ, RZ, -R2 ;  /* 0x000000ffff02a224 */ /* 0x000fe200078e0a02 */
[----:B------:R-:W-:Y:S02]  /*0440*/  @!P1 LOP3.LUT R2, RZ, R4, RZ, 0x33, !PT ;  /* 0x00000004ff029212 */ /* 0x000fe400078e33ff */
[----:B------:R-:W-:-:S03]  /*0450*/  LEA.HI R3, R3, R0, RZ, 0x7 ;  /* 0x0000000003037211 */ /* 0x000fc600078f38ff */
[----:B------:R-:W-:Y:S02]  /*0460*/  IMAD.SHL.U32 R6, R2, 0x8, RZ ;  /* 0x0000000802067824 */ /* 0x000fe400078e00ff */
[----:B------:R-:W-:-:S03]  /*0470*/  IMAD.MOV R2, RZ, RZ, -R2 ;  /* 0x000000ffff027224 */ /* 0x000fc600078e0a02 */
[----:B------:R-:W-:Y:S01]  /*0480*/  LEA.HI.SX32 R3, R3, -R6, 0x19 ;  /* 0x8000000603037211 */ /* 0x000fe200078fcaff */
[----:B------:R-:W-:-:S03]  /*0490*/  IMAD R11, R4, R2, R5 ;  /* 0x00000002040b7224 */ /* 0x000fc600078e0205 */
[----:B------:R-:W-:-:S04]  /*04a0*/  VIMNMX R8, R3, 0x8, PT ;  /* 0x0000000803087848 */ /* 0x000fc80003fe0100 */
[-C--:B------:R-:W-:Y:S02]  /*04b0*/  IABS R7, R8.reuse ;  /* 0x0000000800077213 */ /* 0x080fe40000000000 */
[----:B------:R-:W-:Y:S02]  /*04c0*/  IABS R4, R8 ;  /* 0x0000000800047213 */ /* 0x000fe40000000000 */
[----:B------:R-:W0:Y:S01]  /*04d0*/  I2F.RP R0, R7 ;  /* 0x0000000700007306 */ /* 0x000e220000209400 */
[C---:B------:R-:W-:Y:S02]  /*04e0*/  R2UR UR4, R8.reuse ;  /* 0x00000000080472ca */ /* 0x040fe400000e0000 */
[----:B------:R-:W-:-:S11]  /*04f0*/  R2UR UR5, R8 ;  /* 0x00000000080572ca */ /* 0x000fd600000e0000 */
[----:B------:R-:W-:Y:S01]  /*0500*/  UISETP.NE.AND UP0, UPT, UR4, URZ, UPT ;  /* 0x0000003f0400728c */ /* 0x000fe2000bf05270 */
[----:B0-----:R-:W0:Y:S02]  /*0510*/  MUFU.RCP R0, R0 ;  /* 0x0000000000007308 */ /* 0x001e240000001000 */
[----:B0-----:R-:W-:Y:S02]  /*0520*/  VIADD R3, R0, 0xffffffe ;  /* 0x0ffffffe00037836 */ /* 0x001fe40000000000 */
[----:B------:R-:W-:-:S04]  /*0530*/  IMAD.MOV R0, RZ, RZ, -R4 ;  /* 0x000000ffff007224 */ /* 0x000fc800078e0a04 */
[----:B------:R-:W0:Y:S02]  /*0540*/  F2I.FTZ.U32.TRUNC.NTZ R3, R3 ;  /* 0x0000000300037305 */ /* 0x000e24000021f000 */
[----:B0-----:R-:W-:-:S04]  /*0550*/  IMAD.MOV R9, RZ, RZ, -R3 ;  /* 0x000000ffff097224 */ /* 0x001fc800078e0a03 */
[----:B------:R-:W-:Y:S01]  /*0560*/  IMAD.MOV.U32 R2, RZ, RZ, R9 ;  /* 0x000000ffff027224 */ /* 0x000fe200078e0009 */
[----:B------:R-:W-:-:S03]  /*0570*/  IABS R9, R11 ;  /* 0x0000000b00097213 */ /* 0x000fc60000000000 */
[----:B------:R-:W-:Y:S02]  /*0580*/  IMAD R5, R2, R7, RZ ;  /* 0x0000000702057224 */ /* 0x000fe400078e02ff */
[----:B------:R-:W-:-:S04]  /*0590*/  IMAD.MOV.U32 R2, RZ, RZ, RZ ;  /* 0x000000ffff027224 */ /* 0x000fc800078e00ff */
[----:B------:R-:W-:Y:S01]  /*05a0*/  IMAD.HI.U32 R2, R3, R5, R2 ;  /* 0x0000000503027227 */ /* 0x000fe200078e0002 */
[----:B--2---:R-:W-:-:S05]  /*05b0*/  LOP3.LUT R3, R152, 0x7f, RZ, 0xc0, !PT ;  /* 0x0000007f98037812 */ /* 0x004fca00078ec0ff */
[----:B------:R-:W-:-:S04]  /*05c0*/  IMAD.HI.U32 R2, R2, R9, RZ ;  /* 0x0000000902027227 */ /* 0x000fc800078e00ff */
[----:B------:R-:W-:-:S05]  /*05d0*/  IMAD R0, R2, R0, R9 ;  /* 0x0000000002007224 */ /* 0x000fca00078e0209 */
[----:B------:R-:W-:-:S13]  /*05e0*/  ISETP.GT.U32.AND P1, PT, R7, R0, PT ;  /* 0x000000000700720c */ /* 0x000fda0003f24070 */
[----:B------:R-:W-:Y:S02]  /*05f0*/  @!P1 IMAD.IADD R0, R0, 0x1, -R7 ;  /* 0x0000000100009824 */ /* 0x000fe400078e0a07 */
[----:B------:R-:W-:-:S03]  /*0600*/  @!P1 VIADD R2, R2, 0x1 ;  /* 0x0000000102029836 */ /* 0x000fc60000000000 */
[----:B------:R-:W-:Y:S02]  /*0610*/  ISETP.GE.U32.AND P0, PT, R0, R7, PT ;  /* 0x000000070000720c */ /* 0x000fe40003f06070 */
[----:B------:R-:W-:-:S04]  /*0620*/  LOP3.LUT R0, R11, R8, RZ, 0x3c, !PT ;  /* 0x000000080b007212 */ /* 0x000fc800078e3cff */
[----:B------:R-:W-:-:S07]  /*0630*/  ISETP.GE.AND P2, PT, R0, RZ, PT ;  /* 0x000000ff0000720c */ /* 0x000fce0003f46270 */
[----:B------:R-:W-:-:S06]  /*0640*/  @P0 VIADD R2, R2, 0x1 ;  /* 0x0000000102020836 */ /* 0x000fcc0000000000 */
[----:B------:R-:W-:-:S05]  /*0650*/  @!P2 IMAD.MOV R2, RZ, RZ, -R2 ;  /* 0x000000ffff02a224 */ /* 0x000fca00078e0a02 */
[----:B------:R-:W-:Y:S02]  /*0660*/  R2UR UR9, R2 ;  /* 0x00000000020972ca */ /* 0x000fe400000e0000 */
[----:B------:R-:W-:-:S07]  /*0670*/  LOP3.LUT R2, R152, 0xff, RZ, 0xc0, !PT ;  /* 0x000000ff98027812 */ /* 0x000fce00078ec0ff */
[----:B------:R-:W-:-:S04]  /*0680*/  @!UP0 ULOP3.LUT UR9, URZ, UR5, URZ, 0x33, !UPT ;  /* 0x000000053f098292 */ /* 0x000fc8000f8e333f */
[----:B------:R-:W-:Y:S02]  /*0690*/  UIADD3 UR4, -UR9, URZ, URZ ;  /* 0x0000003f09047290 */ /* 0x000fe4000fffe13f */
[----:B------:R-:W-:-:S04]  /*06a0*/  USHF.L.U32 UR9, UR9, 0x8, URZ ;  /* 0x0000000809097899 */ /* 0x000fc8000800063f */
[----:B------:R-:W-:Y:S01]  /*06b0*/  IMAD R0, R8, UR4, R11 ;  /* 0x0000000408007c24 */ /* 0x000fe2000f8e020b */
[----:B------:R-:W-:Y:S02]  /*06c0*/  CS2R R8, SRZ ;  /* 0x0000000000087805 */ /* 0x000fe4000001ff00 */
[----:B------:R-:W-:Y:S01]  /*06d0*/  CS2R R10, SRZ ;  /* 0x00000000000a7805 */ /* 0x000fe2000001ff00 */
[----:B------:R-:W-:Y:S01]  /*06e0*/  IMAD.IADD R0, R6, 0x1, R0 ;  /* 0x0000000106007824 */ /* 0x000fe200078e0200 */
[----:B------:R-:W0:Y:S03]  /*06f0*/  S2UR UR4, SR_CgaCtaId ;  /* 0x00000000000479c3 */ /* 0x000e260000008800 */
[----:B------:R-:W-:Y:S01]  /*0700*/  IMAD R246, R0, 0x80, R3 ;  /* 0x0000008000f67824 */ /* 0x000fe200078e0203 */
[----:B------:R-:W-:-:S04]  /*0710*/  SHF.R.U32.HI R0, RZ, 0x7, R152 ;  /* 0x00000007ff007819 */ /* 0x000fc80000011698 */
[----:B------:R-:W1:Y:S01]  /*0720*/  LDC R6, c[0x0][0x230] ;  /* 0x00008c00ff067b82 */ /* 0x000e620000000800 */
[----:B------:R-:W-:Y:S01]  /*0730*/  SGXT.U32 R0, R0, 0x1 ;  /* 0x000000010000781a */ /* 0x000fe20000000000 */
[----:B0-----:R-:W-:Y:S01]  /*0740*/  ULEA UR8, UR4, UR8, 0x18 ;  /* 0x0000000804087291 */ /* 0x001fe2000f8ec03f */
[----:B-1----:R-:W-:-:S05]  /*0750*/  VIADD R6, R6, 0x1f ;  /* 0x0000001f06067836 */ /* 0x002fca0000000000 */
[----:B------:R-:W-:-:S13]  /*0760*/  ISETP.GE.AND P0, PT, R6, 0x20, PT ;  /* 0x000000200600780c */ /* 0x000fda0003f06270 */
[----:B------:R-:W-:Y:S05]  /*0770*/  @!P0 BRA `(.L_x_0) ;  /* 0x0000004400cc8947 */ /* 0x000fea0003800000 */
[----:B------:R-:W-:Y:S01]  /*0780*/  IABS R45, R30 ;  /* 0x0000001e002d7213 */ /* 0x000fe20000000000 */
[----:B------:R-:W0:Y:S01]  /*0790*/  LDC.64 R160, c[0x0][0x218] ;  /* 0x00008600ffa07b82 */ /* 0x000e220000000a00 */
[----:B------:R-:W-:Y:S01]  /*07a0*/  IABS R42, R31 ;  /* 0x0000001f002a7213 */ /* 0x000fe20000000000 */
[----:B------:R-:W-:Y:S01]  /*07b0*/  IMAD.SHL.U32 R2, R2, 0x2, RZ ;  /* 0x0000000202027824 */ /* 0x000fe200078e00ff */
[----:B------:R-:W1:Y:S01]  /*07c0*/  I2F.RP R7, R45 ;  /* 0x0000002d00077306 */ /* 0x000e620000209400 */
[----:B------:R-:W-:Y:S02]  /*07d0*/  SHF.R.U32.HI R10, RZ, 0x5, R152 ;  /* 0x00000005ff0a7819 */ /* 0x000fe40000011698 */
[----:B------:R-:W-:Y:S02]  /*07e0*/  CS2R R46, SRZ ;  /* 0x00000000002e7805 */ /* 0x000fe4000001ff00 */
[----:B------:R-:W-:Y:S02]  /*07f0*/  IABS R40, R246 ;  /* 0x000000f600287213 */ /* 0x000fe40000000000 */
[----:B------:R-:W-:-:S02]  /*0800*/  CS2R R48, SRZ ;  /* 0x0000000000307805 */ /* 0x000fc4000001ff00 */
[----:B------:R-:W-:Y:S02]  /*0810*/  R2UR UR16, R10 ;  /* 0x000000000a1072ca */ /* 0x000fe400000e0000 */
[----:B------:R-:W-:Y:S02]  /*0820*/  CS2R R50, SRZ ;  /* 0x0000000000327805 */ /* 0x000fe4000001ff00 */
[C---:B------:R-:W-:Y:S01]  /*0830*/  LOP3.LUT R249, R0.reuse, 0x1a, RZ, 0xfc, !PT ;  /* 0x0000001a00f97812 */ /* 0x040fe200078efcff */
[----:B------:R-:W2:Y:S01]  /*0840*/  I2F.RP R3, R42 ;  /* 0x0000002a00037306 */ /* 0x000ea20000209400 */
[C---:B------:R-:W-:Y:S02]  /*0850*/  LOP3.LUT R252, R0.reuse, 0x14, RZ, 0xfc, !PT ;  /* 0x0000001400fc7812 */ /* 0x040fe400078efcff */
[----:B------:R-:W-:Y:S02]  /*0860*/  CS2R R52, SRZ ;  /* 0x0000000000347805 */ /* 0x000fe4000001ff00 */
[----:B------:R-:W-:-:S02]  /*0870*/  LOP3.LUT R248, R0, 0x1c, RZ, 0xfc, !PT ;  /* 0x0000001c00f87812 */ /* 0x000fc400078efcff */
[----:B------:R-:W-:Y:S02]  /*0880*/  CS2R R54, SRZ ;  /* 0x0000000000367805 */ /* 0x000fe4000001ff00 */
[C---:B------:R-:W-:Y:S02]  /*0890*/  LOP3.LUT R247, R0.reuse, 0x1e, RZ, 0xfc, !PT ;  /* 0x0000001e00f77812 */ /* 0x040fe400078efcff */
[----:B------:R-:W-:Y:S02]  /*08a0*/  CS2R R56, SRZ ;  /* 0x0000000000387805 */ /* 0x000fe4000001ff00 */
[C---:B------:R-:W-:Y:S01]  /*08b0*/  LOP3.LUT R251, R0.reuse, 0x16, RZ, 0xfc, !PT ;  /* 0x0000001600fb7812 */ /* 0x040fe200078efcff */
[----:B-1----:R-:W1:Y:S01]  /*08c0*/  MUFU.RCP R7, R7 ;  /* 0x0000000700077308 */ /* 0x002e620000001000 */
[----:B------:R-:W-:Y:S01]  /*08d0*/  LOP3.LUT R250, R0, 0x18, RZ, 0xfc, !PT ;  /* 0x0000001800fa7812 */ /* 0x000fe200078efcff */
[----:B------:R-:W-:Y:S01]  /*08e0*/  UIADD3 UR4, UR9, UR16, URZ ;  /* 0x0000001009047290 */ /* 0x000fe2000fffe03f */
[----:B------:R-:W-:Y:S01]  /*08f0*/  CS2R R58, SRZ ;  /* 0x00000000003a7805 */ /* 0x000fe2000001ff00 */
[----:B------:R-:W-:Y:S01]  /*0900*/  ULOP3.LUT UR40, UR9, 0x7, UR16, 0xf8, !UPT ;  /* 0x0000000709287892 */ /* 0x000fe2000f8ef810 */
[----:B------:R-:W-:Y:S01]  /*0910*/  CS2R R60, SRZ ;  /* 0x00000000003c7805 */ /* 0x000fe2000001ff00 */
[----:B------:R-:W-:Y:S01]  /*0920*/  UIADD3 UR5, UR4, 0xf8, URZ ;  /* 0x000000f804057890 */ /* 0x000fe2000fffe03f */
[----:B------:R-:W-:Y:S01]  /*0930*/  CS2R R62, SRZ ;  /* 0x00000000003e7805 */ /* 0x000fe2000001ff00 */
[----:B--2---:R-:W2:Y:S01]  /*0940*/  MUFU.RCP R3, R3 ;  /* 0x0000000300037308 */ /* 0x004ea20000001000 */
[----:B------:R-:W-:Y:S01]  /*0950*/  ULOP3.LUT UR6, UR40, 0xf0, URZ, 0xfc, !UPT ;  /* 0x000000f028067892 */ /* 0x000fe2000f8efc3f */
[----:B------:R-:W-:Y:S01]  /*0960*/  CS2R R64, SRZ ;  /* 0x0000000000407805 */ /* 0x000fe2000001ff00 */
[----:B------:R-:W-:Y:S01]  /*0970*/  ULOP3.LUT UR7, UR40, 0xe8, URZ, 0xfc, !UPT ;  /* 0x000000e828077892 */ /* 0x000fe2000f8efc3f */
[----:B------:R-:W-:Y:S01]  /*0980*/  CS2R R66, SRZ ;  /* 0x0000000000427805 */ /* 0x000fe2000001ff00 */
[----:B------:R-:W-:Y:S01]  /*0990*/  ULOP3.LUT UR12, UR40, 0xe0, URZ, 0xfc, !UPT ;  /* 0x000000e0280c7892 */ /* 0x000fe2000f8efc3f */
[----:B------:R-:W-:Y:S01]  /*09a0*/  CS2R R68, SRZ ;  /* 0x0000000000447805 */ /* 0x000fe2000001ff00 */
[----:B------:R-:W-:Y:S01]  /*09b0*/  ULOP3.LUT UR14, UR40, 0xd0, URZ, 0xfc, !UPT ;  /* 0x000000d0280e7892 */ /* 0x000fe2000f8efc3f */
[----:B------:R-:W-:Y:S01]  /*09c0*/  CS2R R70, SRZ ;  /* 0x0000000000467805 */ /* 0x000fe2000001ff00 */
[----:B-1----:R-:W-:Y:S01]  /*09d0*/  VIADD R8, R7, 0xffffffe ;  /* 0x0ffffffe07087836 */ /* 0x002fe20000000000 */
[----:B------:R-:W-:Y:S01]  /*09e0*/  UIADD3 UR13, UR4, 0xd8, URZ ;  /* 0x000000d8040d7890 */ /* 0x000fe2000fffe03f */
[----:B------:R-:W-:Y:S01]  /*09f0*/  CS2R R72, SRZ ;  /* 0x0000000000487805 */ /* 0x000fe2000001ff00 */
[----:B------:R-:W-:Y:S01]  /*0a00*/  ULOP3.LUT UR15, UR40, 0xc8, URZ, 0xfc, !UPT ;  /* 0x000000c8280f7892 */ /* 0x000fe2000f8efc3f */
[----:B------:R1:W3:Y:S01]  /*0a10*/  F2I.FTZ.U32.TRUNC.NTZ R9, R8 ;  /* 0x0000000800097305 */ /* 0x0002e2000021f000 */
[----:B------:R-:W-:Y:S01]  /*0a20*/  ULOP3.LUT UR17, UR40, 0xc0, URZ, 0xfc, !UPT ;  /* 0x000000c028117892 */ /* 0x000fe2000f8efc3f */
[----:B------:R-:W-:Y:S01]  /*0a30*/  CS2R R74, SRZ ;  /* 0x00000000004a7805 */ /* 0x000fe2000001ff00 */
[----:B------:R-:W-:Y:S01]  /*0a40*/  UIADD3 UR18, UR4, 0xb8, URZ ;  /* 0x000000b804127890 */ /* 0x000fe2000fffe03f */
[----:B--2---:R-:W-:Y:S01]  /*0a50*/  VIADD R4, R3, 0xffffffe ;  /* 0x0ffffffe03047836 */ /* 0x004fe20000000000 */
[----:B------:R-:W-:Y:S01]  /*0a60*/  ULOP3.LUT UR19, UR40, 0xb0, URZ, 0xfc, !UPT ;  /* 0x000000b028137892 */ /* 0x000fe2000f8efc3f */
[----:B------:R-:W-:Y:S01]  /*0a70*/  IMAD.U32 R12, RZ, RZ, UR15 ;  /* 0x0000000fff0c7e24 */ /* 0x000fe2000f8e00ff */
[----:B------:R-:W-:Y:S01]  /*0a80*/  ULOP3.LUT UR20, UR40, 0xa8, URZ, 0xfc, !UPT ;  /* 0x000000a828147892 */ /* 0x000fe2000f8efc3f */
[----:B------:R2:W4:Y:S01]  /*0a90*/  F2I.FTZ.U32.TRUNC.NTZ R5, R4 ;  /* 0x0000000400057305 */ /* 0x000522000021f000 */
[----:B-1----:R-:W-:Y:S01]  /*0aa0*/  IMAD.MOV.U32 R8, RZ, RZ, RZ ;  /* 0x000000ffff087224 */ /* 0x002fe200078e00ff */
[----:B------:R-:W-:Y:S01]  /*0ab0*/  ULOP3.LUT UR21, UR40, 0xa0, URZ, 0xfc, !UPT ;  /* 0x000000a028157892 */ /* 0x000fe2000f8efc3f */
[----:B------:R-:W-:Y:S01]  /*0ac0*/  IMAD.U32 R14, RZ, RZ, UR17 ;  /* 0x00000011ff0e7e24 */ /* 0x000fe2000f8e00ff */
[----:B------:R-:W-:Y:S01]  /*0ad0*/  IABS R15, R12 ;  /* 0x0000000c000f7213 */ /* 0x000fe20000000000 */
[----:B------:R-:W-:Y:S01]  /*0ae0*/  IMAD.U32 R16, RZ, RZ, UR18 ;  /* 0x00000012ff107e24 */ /* 0x000fe2000f8e00ff */
[----:B------:R-:W-:Y:S01]  /*0af0*/  UIADD3 UR22, UR4, 0x98, URZ ;  /* 0x0000009804167890 */ /* 0x000fe2000fffe03f */
[----:B---3--:R-:W-:Y:S01]  /*0b00*/  IMAD.MOV R10, RZ, RZ, -R9 ;  /* 0x000000ffff0a7224 */ /* 0x008fe200078e0a09 */
[----:B------:R-:W-:Y:S01]  /*0b10*/  IABS R17, R14 ;  /* 0x0000000e00117213 */ /* 0x000fe20000000000 */
[----:B--2---:R-:W-:Y:S01]  /*0b20*/  IMAD.MOV.U32 R4, RZ, RZ, RZ ;  /* 0x000000ffff047224 */ /* 0x004fe200078e00ff */
[----:B------:R-:W-:Y:S01]  /*0b30*/  IABS R19, R16 ;  /* 0x0000001000137213 */ /* 0x000fe20000000000 */
[----:B------:R-:W-:Y:S01]  /*0b40*/  IMAD R3, R10, R45, RZ ;  /* 0x0000002d0a037224 */ /* 0x000fe200078e02ff */
[----:B------:R-:W-:Y:S01]  /*0b50*/  ULOP3.LUT UR23, UR40, 0x90, URZ, 0xfc, !UPT ;  /* 0x0000009028177892 */ /* 0x000fe2000f8efc3f */
[----:B------:R-:W-:Y:S01]  /*0b60*/  IMAD.U32 R10, RZ, RZ, UR12 ;  /* 0x0000000cff0a7e24 */ /* 0x000fe2000f8e00ff */
[----:B------:R-:W-:Y:S01]  /*0b70*/  ULOP3.LUT UR24, UR40, 0x88, URZ, 0xfc, !UPT ;  /* 0x0000008828187892 */ /* 0x000fe2000f8efc3f */
[----:B----4-:R-:W-:Y:S01]  /*0b80*/  IMAD.MOV R7, RZ, RZ, -R5 ;  /* 0x000000ffff077224 */ /* 0x010fe200078e0a05 */
[----:B------:R-:W-:Y:S01]  /*0b90*/  ULOP3.LUT UR25, UR40, 0x80, URZ, 0xfc, !UPT ;  /* 0x0000008028197892 */ /* 0x000fe2000f8efc3f */
[----:B------:R-:W-:Y:S01]  /*0ba0*/  IMAD.HI.U32 R8, R9, R3, R8 ;  /* 0x0000000309087227 */ /* 0x000fe200078e0008 */
[----:B------:R-:W-:Y:S01]  /*0bb0*/  IABS R13, R10 ;  /* 0x0000000a000d7213 */ /* 0x000fe20000000000 */
[----:B------:R-:W-:Y:S01]  /*0bc0*/  UIADD3 UR26, UR4, 0x78, URZ ;  /* 0x00000078041a7890 */ /* 0x000fe2000fffe03f */
[----:B------:R-:W-:Y:S01]  /*0bd0*/  CS2R R76, SRZ ;  /* 0x00000000004c7805 */ /* 0x000fe2000001ff00 */
[----:B------:R-:W-:Y:S01]  /*0be0*/  IMAD R3, R7, R42, RZ ;  /* 0x0000002a07037224 */ /* 0x000fe200078e02ff */
[----:B------:R-:W-:Y:S01]  /*0bf0*/  ULOP3.LUT UR27, UR40, 0x70, URZ, 0xfc, !UPT ;  /* 0x00000070281b7892 */ /* 0x000fe2000f8efc3f */
[----:B------:R-:W-:Y:S01]  /*0c00*/  IMAD.U32 R7, RZ, RZ, UR5 ;  /* 0x00000005ff077e24 */ /* 0x000fe2000f8e00ff */
[----:B------:R-:W-:Y:S01]  /*0c10*/  ULOP3.LUT UR28, UR40, 0x68, URZ, 0xfc, !UPT ;  /* 0x00000068281c7892 */ /* 0x000fe2000f8efc3f */
[----:B------:R-:W-:Y:S01]  /*0c20*/  IMAD.HI.U32 R4, R5, R3, R4 ;  /* 0x0000000305047227 */ /* 0x000fe200078e0004 */
[----:B------:R-:W-:Y:S01]  /*0c30*/  ULOP3.LUT UR29, UR40, 0x60, URZ, 0xfc, !UPT ;  /* 0x00000060281d7892 */ /* 0x000fe2000f8efc3f */
[----:B------:R-:W-:-:S02]  /*0c40*/  CS2R R78, SRZ ;  /* 0x00000000004e7805 */ /* 0x000fc4000001ff00 */
[----:B------:R-:W-:Y:S01]  /*0c50*/  IABS R7, R7 ;  /* 0x0000000700077213 */ /* 0x000fe20000000000 */
[----:B------:R-:W-:Y:S01]  /*0c60*/  IMAD.U32 R3, RZ, RZ, UR6 ;  /* 0x00000006ff037e24 */ /* 0x000fe2000f8e00ff */
[----:B------:R-:W-:Y:S01]  /*0c70*/  ULOP3.LUT UR31, UR40, 0x50, URZ, 0xfc, !UPT ;  /* 0x00000050281f7892 */ /* 0x000fe2000f8efc3f */
[----:B------:R-:W-:Y:S01]  /*0c80*/  IMAD.HI.U32 R8, R8, R40, RZ ;  /* 0x0000002808087227 */ /* 0x000fe200078e00ff */
[----:B------:R-:W-:Y:S01]  /*0c90*/  ULOP3.LUT UR32, UR40, 0x48, URZ, 0xfc, !UPT ;  /* 0x0000004828207892 */ /* 0x000fe2000f8efc3f */
[----:B------:R-:W-:Y:S02]  /*0ca0*/  CS2R R80, SRZ ;  /* 0x0000000000507805 */ /* 0x000fe4000001ff00 */
[----:B------:R-:W-:Y:S01]  /*0cb0*/  IABS R9, R3 ;  /* 0x0000000300097213 */ /* 0x000fe20000000000 */
[----:B------:R-:W-:Y:S01]  /*0cc0*/  IMAD.U32 R5, RZ, RZ, UR7 ;  /* 0x00000007ff057e24 */ /* 0x000fe2000f8e00ff */
[----:B------:R-:W-:Y:S01]  /*0cd0*/  UIADD3 UR30, UR4, 0x58, URZ ;  /* 0x00000058041e7890 */ /* 0x000fe2000fffe03f */
[----:B------:R-:W-:Y:S01]  /*0ce0*/  IMAD.MOV R8, RZ, RZ, -R8 ;  /* 0x000000ffff087224 */ /* 0x000fe200078e0a08 */
[----:B------:R-:W-:Y:S01]  /*0cf0*/  ULOP3.LUT UR33, UR40, 0x40, URZ, 0xfc, !UPT ;  /* 0x0000004028217892 */ /* 0x000fe2000f8efc3f */
[C---:B------:R-:W-:Y:S01]  /*0d00*/  IMAD.HI.U32 R3, R4.reuse, R7, RZ ;  /* 0x0000000704037227 */ /* 0x040fe200078e00ff */
[----:B------:R-:W-:Y:S01]  /*0d10*/  IABS R11, R5 ;  /* 0x00000005000b7213 */ /* 0x000fe20000000000 */
[----:B------:R-:W-:Y:S01]  /*0d20*/  UIADD3 UR34, UR4, 0x38, URZ ;  /* 0x0000003804227890 */ /* 0x000fe2000fffe03f */
[----:B------:R-:W-:Y:S01]  /*0d30*/  CS2R R82, SRZ ;  /* 0x0000000000527805 */ /* 0x000fe2000001ff00 */
[C---:B------:R-:W-:Y:S01]  /*0d40*/  IMAD.HI.U32 R5, R4.reuse, R9, RZ ;  /* 0x0000000904057227 */ /* 0x040fe200078e00ff */
[----:B------:R-:W-:Y:S01]  /*0d50*/  ULOP3.LUT UR35, UR40, 0x30, URZ, 0xfc, !UPT ;  /* 0x0000003028237892 */ /* 0x000fe2000f8efc3f */
[----:B------:R-:W-:Y:S01]  /*0d60*/  CS2R R84, SRZ ;  /* 0x0000000000547805 */ /* 0x000fe2000001ff00 */
[----:B------:R-:W-:Y:S01]  /*0d70*/  ULOP3.LUT UR36, UR40, 0x28, URZ, 0xfc, !UPT ;  /* 0x0000002828247892 */ /* 0x000fe2000f8efc3f */
[C---:B------:R-:W-:Y:S01]  /*0d80*/  IMAD R40, R45.reuse, R8, R40 ;  /* 0x000000082d287224 */ /* 0x040fe200078e0228 */
[----:B------:R-:W-:Y:S01]  /*0d90*/  ULOP3.LUT UR37, UR40, 0x20, URZ, 0xfc, !UPT ;  /* 0x0000002028257892 */ /* 0x000fe2000f8efc3f */
[----:B------:R-:W-:Y:S01]  /*0da0*/  IMAD.MOV R8, RZ, RZ, -R3 ;  /* 0x000000ffff087224 */ /* 0x000fe200078e0a03 */
[----:B------:R-:W-:Y:S01]  /*0db0*/  UIADD3 UR4, UR4, 0x18, URZ ;  /* 0x0000001804047890 */ /* 0x000fe2000fffe03f */
[----:B------:R-:W-:Y:S01]  /*0dc0*/  IMAD.MOV R10, RZ, RZ, -R5 ;  /* 0x000000ffff0a7224 */ /* 0x000fe200078e0a05 */
[----:B------:R-:W-:Y:S01]  /*0dd0*/  ISETP.GT.U32.AND P2, PT, R45, R40, PT ;  /* 0x000000282d00720c */ /* 0x000fe20003f44070 */
[----:B------:R-:W-:Y:S01]  /*0de0*/  IMAD.HI.U32 R3, R4, R11, RZ ;  /* 0x0000000b04037227 */ /* 0x000fe200078e00ff */
[----:B------:R-:W-:Y:S01]  /*0df0*/  ULOP3.LUT UR38, UR40, 0x10, URZ, 0xfc, !UPT ;  /* 0x0000001028267892 */ /* 0x000fe2000f8efc3f */
[----:B------:R-:W-:Y:S01]  /*0e00*/  CS2R R86, SRZ ;  /* 0x0000000000567805 */ /* 0x000fe2000001ff00 */
[----:B------:R-:W-:Y:S01]  /*0e10*/  ULOP3.LUT UR39, UR40, 0x8, URZ, 0xfc, !UPT ;  /* 0x0000000828277892 */ /* 0x000fe2000f8efc3f */
[C---:B------:R-:W-:Y:S01]  /*0e20*/  IMAD R5, R42.reuse, R8, R7 ;  /* 0x000000082a057224 */ /* 0x040fe200078e0207 */
[----:B------:R-:W-:Y:S01]  /*0e30*/  CS2R R88, SRZ ;  /* 0x0000000000587805 */ /* 0x000fe2000001ff00 */
[C---:B------:R-:W-:Y:S01]  /*0e40*/  IMAD R7, R42.reuse, R10, R9 ;  /* 0x0000000a2a077224 */ /* 0x040fe200078e0209 */
[----:B------:R-:W-:Y:S01]  /*0e50*/  CS2R R90, SRZ ;  /* 0x00000000005a7805 */ /* 0x000fe2000001ff00 */
[----:B------:R-:W-:Y:S01]  /*0e60*/  IMAD.MOV R8, RZ, RZ, -R3 ;  /* 0x000000ffff087224 */ /* 0x000fe200078e0a03 */
[----:B------:R-:W-:Y:S01]  /*0e70*/  ISETP.GT.U32.AND P0, PT, R42, R5, PT ;  /* 0x000000052a00720c */ /* 0x000fe20003f04070 */
[----:B------:R-:W-:Y:S01]  /*0e80*/  IMAD.U32 R10, RZ, RZ, UR14 ;  /* 0x0000000eff0a7e24 */ /* 0x000fe2000f8e00ff */
[----:B------:R-:W-:Y:S01]  /*0e90*/  CS2R R92, SRZ ;  /* 0x00000000005c7805 */ /* 0x000fe2000001ff00 */
[----:B------:R-:W-:Y:S01]  /*0ea0*/  IMAD.HI.U32 R3, R4, R13, RZ ;  /* 0x0000000d04037227 */ /* 0x000fe200078e00ff */
[----:B------:R-:W-:-:S02]  /*0eb0*/  CS2R R94, SRZ ;  /* 0x00000000005e7805 */ /* 0x000fc4000001ff00 */
[----:B------:R-:W-:Y:S02]  /*0ec0*/  CS2R R96, SRZ ;  /* 0x0000000000607805 */ /* 0x000fe4000001ff00 */
[----:B------:R-:W-:Y:S01]  /*0ed0*/  IABS R10, R10 ;  /* 0x0000000a000a7213 */ /* 0x000fe20000000000 */
[----:B------:R-:W-:Y:S01]  /*0ee0*/  IMAD.U32 R9, RZ, RZ, UR13 ;  /* 0x0000000dff097e24 */ /* 0x000fe2000f8e00ff */
[----:B------:R-:W-:Y:S01]  /*0ef0*/  CS2R R98, SRZ ;  /* 0x0000000000627805 */ /* 0x000fe2000001ff00 */
[----:B------:R-:W-:Y:S01]  /*0f00*/  IMAD.MOV R3, RZ, RZ, -R3 ;  /* 0x000000ffff037224 */ /* 0x000fe200078e0a03 */
[----:B------:R-:W-:Y:S01]  /*0f10*/  CS2R R100, SRZ ;  /* 0x0000000000647805 */ /* 0x000fe2000001ff00 */
[C---:B------:R-:W-:Y:S01]  /*0f20*/  IMAD R8, R42.reuse, R8, R11 ;  /* 0x000000082a087224 */ /* 0x040fe200078e020b */
[----:B------:R-:W-:Y:S01]  /*0f30*/  IABS R11, R9 ;  /* 0x00000009000b7213 */ /* 0x000fe20000000000 */
[----:B------:R-:W-:Y:S01]  /*0f40*/  IMAD R9, R42, R3, R13 ;  /* 0x000000032a097224 */ /* 0x000fe200078e020d */
[----:B------:R-:W-:Y:S01]  /*0f50*/  CS2R R102, SRZ ;  /* 0x0000000000667805 */ /* 0x000fe2000001ff00 */
[----:B------:R-:W-:Y:S01]  /*0f60*/  IMAD.MOV.U32 R13, RZ, RZ, R10 ;  /* 0x000000ffff0d7224 */ /* 0x000fe200078e000a */
[----:B------:R-:W-:Y:S01]  /*0f70*/  CS2R R104, SRZ ;  /* 0x0000000000687805 */ /* 0x000fe2000001ff00 */
[----:B------:R-:W-:Y:S01]  /*0f80*/  IMAD.HI.U32 R3, R4, R11, RZ ;  /* 0x0000000b04037227 */ /* 0x000fe200078e00ff */
[----:B------:R-:W-:-:S02]  /*0f90*/  ISETP.GT.U32.AND P3, PT, R42, R9, PT ;  /* 0x000000092a00720c */ /* 0x000fc40003f64070 */
[----:B------:R-:W-:Y:S02]  /*0fa0*/  CS2R R106, SRZ ;  /* 0x00000000006a7805 */ /* 0x000fe4000001ff00 */
[----:B------:R-:W-:Y:S01]  /*0fb0*/  CS2R R108, SRZ ;  /* 0x00000000006c7805 */ /* 0x000fe2000001ff00 */
[C---:B------:R-:W-:Y:S01]  /*0fc0*/  IMAD.HI.U32 R10, R4.reuse, R13, RZ ;  /* 0x0000000d040a7227 */ /* 0x040fe200078e00ff */
[----:B------:R-:W-:Y:S02]  /*0fd0*/  CS2R R110, SRZ ;  /* 0x00000000006e7805 */ /* 0x000fe4000001ff00 */
[----:B------:R-:W-:Y:S02]  /*0fe0*/  CS2R R112, SRZ ;  /* 0x0000000000707805 */ /* 0x000fe4000001ff00 */
[----:B------:R-:W-:Y:S01]  /*0ff0*/  CS2R R114, SRZ ;  /* 0x0000000000727805 */ /* 0x000fe2000001ff00 */
[----:B------:R-:W-:Y:S01]  /*1000*/  IMAD.MOV R12, RZ, RZ, -R3 ;  /* 0x000000ffff0c7224 */ /* 0x000fe200078e0a03 */
[----:B------:R-:W-:Y:S01]  /*1010*/  CS2R R116, SRZ ;  /* 0x0000000000747805 */ /* 0x000fe2000001ff00 */
[----:B------:R-:W-:Y:S01]  /*1020*/  IMAD.MOV R14, RZ, RZ, -R10 ;  /* 0x000000ffff0e7224 */ /* 0x000fe200078e0a0a */
[----:B------:R-:W-:Y:S01]  /*1030*/  CS2R R118, SRZ ;  /* 0x0000000000767805 */ /* 0x000fe2000001ff00 */
[----:B------:R-:W-:Y:S01]  /*1040*/  IMAD.HI.U32 R3, R4, R15, RZ ;  /* 0x0000000f04037227 */ /* 0x000fe200078e00ff */
[----:B------:R-:W-:-:S02]  /*1050*/  CS2R R120, SRZ ;  /* 0x0000000000787805 */ /* 0x000fc4000001ff00 */
[----:B------:R-:W-:Y:S02]  /*1060*/  CS2R R122, SRZ ;  /* 0x00000000007a7805 */ /* 0x000fe4000001ff00 */
[----:B------:R-:W-:Y:S01]  /*1070*/  CS2R R124, SRZ ;  /* 0x00000000007c7805 */ /* 0x000fe2000001ff00 */
[C---:B------:R-:W-:Y:S01]  /*1080*/  IMAD R10, R42.reuse, R12, R11 ;  /* 0x0000000c2a0a7224 */ /* 0x040fe200078e020b */
[----:B------:R-:W-:Y:S01]  /*1090*/  CS2R R126, SRZ ;  /* 0x00000000007e7805 */ /* 0x000fe2000001ff00 */
[C---:B------:R-:W-:Y:S01]  /*10a0*/  IMAD R11, R42.reuse, R14, R13 ;  /* 0x0000000e2a0b7224 */ /* 0x040fe200078e020d */
[----:B------:R-:W-:Y:S01]  /*10b0*/  CS2R R128, SRZ ;  /* 0x0000000000807805 */ /* 0x000fe2000001ff00 */
[----:B------:R-:W-:Y:S01]  /*10c0*/  IMAD.MOV R12, RZ, RZ, -R3 ;  /* 0x000000ffff0c7224 */ /* 0x000fe200078e0a03 */
[----:B------:R-:W-:Y:S01]  /*10d0*/  CS2R R130, SRZ ;  /* 0x0000000000827805 */ /* 0x000fe2000001ff00 */
[----:B------:R-:W-:Y:S01]  /*10e0*/  IMAD.U32 R13, RZ, RZ, UR19 ;  /* 0x00000013ff0d7e24 */ /* 0x000fe2000f8e00ff */
[C---:B------:R-:W-:Y:S01]  /*10f0*/  ISETP.GT.U32.AND P5, PT, R42.reuse, R11, PT ;  /* 0x0000000b2a00720c */ /* 0x040fe20003fa4070 */
[----:B------:R-:W-:Y:S01]  /*1100*/  IMAD R12, R42, R12, R15 ;  /* 0x0000000c2a0c7224 */ /* 0x000fe200078e020f */
[----:B------:R-:W-:Y:S01]  /*1110*/  CS2R R132, SRZ ;  /* 0x0000000000847805 */ /* 0x000fe2000001ff00 */
[----:B------:R-:W-:Y:S01]  /*1120*/  IMAD.HI.U32 R3, R4, R17, RZ ;  /* 0x0000001104037227 */ /* 0x000fe200078e00ff */
[----:B------:R-:W-:-:S02]  /*1130*/  IABS R15, R13 ;  /* 0x0000000d000f7213 */ /* 0x000fc40000000000 */
[----:B------:R-:W-:Y:S02]  /*1140*/  CS2R R134, SRZ ;  /* 0x0000000000867805 */ /* 0x000fe4000001ff00 */
[----:B------:R-:W-:Y:S01]  /*1150*/  CS2R R136, SRZ ;  /* 0x0000000000887805 */ /* 0x000fe2000001ff00 */
[----:B------:R-:W-:Y:S01]  /*1160*/  IMAD.HI.U32 R13, R4, R19, RZ ;  /* 0x00000013040d7227 */ /* 0x000fe200078e00ff */
[----:B------:R-:W-:Y:S02]  /*1170*/  CS2R R138, SRZ ;  /* 0x00000000008a7805 */ /* 0x000fe4000001ff00 */
[----:B------:R-:W-:Y:S02]  /*1180*/  CS2R R140, SRZ ;  /* 0x00000000008c7805 */ /* 0x000fe4000001ff00 */
[----:B------:R-:W-:Y:S01]  /*1190*/  CS2R R142, SRZ ;  /* 0x00000000008e7805 */ /* 0x000fe2000001ff00 */
[----:B------:R-:W-:Y:S01]  /*11a0*/  IMAD.MOV R3, RZ, RZ, -R3 ;  /* 0x000000ffff037224 */ /* 0x000fe200078e0a03 */
[----:B------:R-:W-:Y:S01]  /*11b0*/  CS2R R144, SRZ ;  /* 0x0000000000907805 */ /* 0x000fe2000001ff00 */
[----:B------:R-:W-:Y:S01]  /*11c0*/  IMAD.U32 R16, RZ, RZ, UR20 ;  /* 0x00000014ff107e24 */ /* 0x000fe2000f8e00ff */
[----:B------:R-:W-:Y:S01]  /*11d0*/  CS2R R146, SRZ ;  /* 0x0000000000927805 */ /* 0x000fe2000001ff00 */
[----:B------:R-:W-:Y:S01]  /*11e0*/  IMAD.MOV R14, RZ, RZ, -R13 ;  /* 0x000000ffff0e7224 */ /* 0x000fe200078e0a0d */
[----:B------:R-:W-:Y:S01]  /*11f0*/  CS2R R148, SRZ ;  /* 0x0000000000947805 */ /* 0x000fe2000001ff00 */
[----:B------:R-:W-:Y:S01]  /*1200*/  IMAD.U32 R18, RZ, RZ, UR21 ;  /* 0x00000015ff127e24 */ /* 0x000fe2000f8e00ff */
[----:B------:R-:W-:Y:S01]  /*1210*/  CS2R R150, SRZ ;  /* 0x0000000000967805 */ /* 0x000fe2000001ff00 */
[----:B------:R-:W-:Y:S01]  /*1220*/  IMAD R13, R42, R3, R17 ;  /* 0x000000032a0d7224 */ /* 0x000fe200078e0211 */
[----:B------:R-:W-:Y:S01]  /*1230*/  IABS R17, R16 ;  /* 0x0000001000117213 */ /* 0x000fe20000000000 */
[----:B------:R-:W-:Y:S01]  /*1240*/  IMAD.HI.U32 R3, R4, R15, RZ ;  /* 0x0000000f04037227 */ /* 0x000fe200078e00ff */
[----:B------:R-:W-:-:S03]  /*1250*/  IABS R20, R18 ;  /* 0x0000001200147213 */ /* 0x000fc60000000000 */
[----:B------:R-:W-:Y:S02]  /*1260*/  IMAD R14, R42, R14, R19 ;  /* 0x0000000e2a0e7224 */ /* 0x000fe400078e0213 */
[----:B------:R-:W-:Y:S02]  /*1270*/  IMAD.U32 R19, RZ, RZ, UR22 ;  /* 0x00000016ff137e24 */ /* 0x000fe4000f8e00ff */
[----:B------:R-:W-:Y:S02]  /*1280*/  IMAD.MOV R16, RZ, RZ, -R3 ;  /* 0x000000ffff107224 */ /* 0x000fe400078e0a03 */
[----:B------:R-:W-:Y:S01]  /*1290*/  IMAD.HI.U32 R3, R4, R17, RZ ;  /* 0x0000001104037227 */ /* 0x000fe200078e00ff */
[----:B------:R-:W-:-:S03]  /*12a0*/  IABS R21, R19 ;  /* 0x0000001300157213 */ /* 0x000fc60000000000 */
[----:B------:R-:W-:Y:S02]  /*12b0*/  IMAD.U32 R18, RZ, RZ, UR23 ;  /* 0x00000017ff127e24 */ /* 0x000fe4000f8e00ff */
[----:B------:R-:W-:Y:S02]  /*12c0*/  IMAD.MOV.U32 R19, RZ, RZ, R20 ;  /* 0x000000ffff137224 */ /* 0x000fe400078e0014 */
[----:B------:R-:W-:Y:S01]  /*12d0*/  IMAD R15, R42, R16, R15 ;  /* 0x000000102a0f7224 */ /* 0x000fe200078e020f */
[----:B------:R-:W-:Y:S01]  /*12e0*/  IABS R23, R18 ;  /* 0x0000001200177213 */ /* 0x000fe20000000000 */
[----:B------:R-:W-:Y:S02]  /*12f0*/  IMAD.MOV R16, RZ, RZ, -R3 ;  /* 0x000000ffff107224 */ /* 0x000fe400078e0a03 */
[----:B------:R-:W-:Y:S02]  /*1300*/  IMAD.U32 R20, RZ, RZ, UR24 ;  /* 0x00000018ff147e24 */ /* 0x000fe4000f8e00ff */
[----:B------:R-:W-:-:S03]  /*1310*/  IMAD.HI.U32 R3, R4, R19, RZ ;  /* 0x0000001304037227 */ /* 0x000fc600078e00ff */
[----:B------:R-:W-:Y:S01]  /*1320*/  IABS R25, R20 ;  /* 0x0000001400197213 */ /* 0x000fe20000000000 */
[----:B------:R-:W-:Y:S02]  /*1330*/  IMAD R16, R42, R16, R17 ;  /* 0x000000102a107224 */ /* 0x000fe400078e0211 */
[----:B------:R-:W-:-:S04]  /*1340*/  IMAD.HI.U32 R17, R4, R21, RZ ;  /* 0x0000001504117227 */ /* 0x000fc800078e00ff */
[----:B------:R-:W-:Y:S02]  /*1350*/  IMAD.MOV R18, RZ, RZ, -R3 ;  /* 0x000000ffff127224 */ /* 0x000fe400078e0a03 */
[----:B------:R-:W-:-:S04]  /*1360*/  IMAD.HI.U32 R3, R4, R23, RZ ;  /* 0x0000001704037227 */ /* 0x000fc800078e00ff */
[----:B------:R-:W-:Y:S02]  /*1370*/  IMAD.MOV R20, RZ, RZ, -R17 ;  /* 0x000000ffff147224 */ /* 0x000fe400078e0a11 */
[----:B------:R-:W-:Y:S02]  /*1380*/  IMAD R17, R42, R18, R19 ;  /* 0x000000122a117224 */ /* 0x000fe400078e0213 */
[----:B------:R-:W-:-:S04]  /*1390*/  IMAD.HI.U32 R19, R4, R25, RZ ;  /* 0x0000001904137227 */ /* 0x000fc800078e00ff */
[----:B------:R-:W-:Y:S02]  /*13a0*/  IMAD.MOV R3, RZ, RZ, -R3 ;  /* 0x000000ffff037224 */ /* 0x000fe400078e0a03 */
[C---:B------:R-:W-:Y:S02]  /*13b0*/  IMAD R18, R42.reuse, R20, R21 ;  /* 0x000000142a127224 */ /* 0x040fe400078e0215 */
[----:B------:R-:W-:Y:S02]  /*13c0*/  IMAD.U32 R21, RZ, RZ, UR25 ;  /* 0x00000019ff157e24 */ /* 0x000fe4000f8e00ff */
[----:B------:R-:W-:Y:S02]  /*13d0*/  IMAD.MOV R20, RZ, RZ, -R19 ;  /* 0x000000ffff147224 */ /* 0x000fe400078e0a13 */
[----:B------:R-:W-:Y:S01]  /*13e0*/  IMAD R19, R42, R3, R23 ;  /* 0x000000032a137224 */ /* 0x000fe200078e0217 */
[----:B------:R-:W-:Y:S01]  /*13f0*/  IABS R23, R21 ;  /* 0x0000001500177213 */ /* 0x000fe20000000000 */
[----:B------:R-:W-:-:S02]  /*1400*/  IMAD.U32 R3, RZ, RZ, UR26 ;  /* 0x0000001aff037e24 */ /* 0x000fc4000f8e00ff */
[----:B------:R-:W-:Y:S02]  /*1410*/  IMAD R20, R42, R20, R25 ;  /* 0x000000142a147224 */ /* 0x000fe400078e0219 */
[----:B------:R-:W-:Y:S01]  /*1420*/  IMAD.U32 R21, RZ, RZ, UR27 ;  /* 0x0000001bff157e24 */ /* 0x000fe2000f8e00ff */
[----:B------:R-:W-:Y:S01]  /*1430*/  IABS R25, R3 ;  /* 0x0000000300197213 */ /* 0x000fe20000000000 */
[----:B------:R-:W-:Y:S02]  /*1440*/  IMAD.U32 R22, RZ, RZ, UR28 ;  /* 0x0000001cff167e24 */ /* 0x000fe4000f8e00ff */
[----:B------:R-:W-:Y:S01]  /*1450*/  IMAD.U32 R24, RZ, RZ, UR29 ;  /* 0x0000001dff187e24 */ /* 0x000fe2000f8e00ff */
[----:B------:R-:W-:Y:S01]  /*1460*/  IABS R27, R21 ;  /* 0x00000015001b7213 */ /* 0x000fe20000000000 */
[C---:B------:R-:W-:Y:S01]  /*1470*/  IMAD.HI.U32 R3, R4.reuse, R23, RZ ;  /* 0x0000001704037227 */ /* 0x040fe200078e00ff */
[----:B------:R-:W-:Y:S02]  /*1480*/  IABS R29, R22 ;  /* 0x00000016001d7213 */ /* 0x000fe40000000000 */
[----:B------:R-:W-:Y:S01]  /*1490*/  IABS R33, R24 ;  /* 0x0000001800217213 */ /* 0x000fe20000000000 */
[----:B------:R-:W-:-:S04]  /*14a0*/  IMAD.HI.U32 R21, R4, R25, RZ ;  /* 0x0000001904157227 */ /* 0x000fc800078e00ff */
[----:B------:R-:W-:Y:S02]  /*14b0*/  IMAD.MOV R3, RZ, RZ, -R3 ;  /* 0x000000ffff037224 */ /* 0x000fe400078e0a03 */
[----:B------:R-:W-:Y:S02]  /*14c0*/  IMAD.MOV R22, RZ, RZ, -R21 ;  /* 0x000000ffff167224 */ /* 0x000fe400078e0a15 */
[----:B------:R-:W-:Y:S02]  /*14d0*/  IMAD R21, R42, R3, R23 ;  /* 0x000000032a157224 */ /* 0x000fe400078e0217 */
[----:B------:R-:W-:-:S04]  /*14e0*/  IMAD.HI.U32 R23, R4, R29, RZ ;  /* 0x0000001d04177227 */ /* 0x000fc800078e00ff */
[----:B------:R-:W-:-:S04]  /*14f0*/  IMAD.HI.U32 R24, R4, R33, RZ ;  /* 0x0000002104187227 */ /* 0x000fc800078e00ff */
[----:B------:R-:W-:-:S04]  /*1500*/  IMAD.HI.U32 R3, R4, R27, RZ ;  /* 0x0000001b04037227 */ /* 0x000fc800078e00ff */
[C---:B------:R-:W-:Y:S02]  /*1510*/  IMAD R22, R42.reuse, R22, R25 ;  /* 0x000000162a167224 */ /* 0x040fe400078e0219 */
[----:B------:R-:W-:Y:S02]  /*1520*/  IMAD.MOV R25, RZ, RZ, -R23 ;  /* 0x000000ffff197224 */ /* 0x000fe400078e0a17 */
[----:B------:R-:W-:Y:S02]  /*1530*/  IMAD.MOV R26, RZ, RZ, -R24 ;  /* 0x000000ffff1a7224 */ /* 0x000fe400078e0a18 */
[----:B------:R-:W-:Y:S02]  /*1540*/  IMAD.MOV R3, RZ, RZ, -R3 ;  /* 0x000000ffff037224 */ /* 0x000fe400078e0a03 */
[C---:B------:R-:W-:Y:S02]  /*1550*/  IMAD R24, R42.reuse, R25, R29 ;  /* 0x000000192a187224 */ /* 0x040fe400078e021d */
[----:B------:R-:W-:-:S02]  /*1560*/  IMAD R25, R42, R26, R33 ;  /* 0x0000001a2a197224 */ /* 0x000fc400078e0221 */
[----:B------:R-:W-:Y:S02]  /*1570*/  IMAD.U32 R26, RZ, RZ, UR31 ;  /* 0x0000001fff1a7e24 */ /* 0x000fe4000f8e00ff */
[----:B------:R-:W-:Y:S02]  /*1580*/  IMAD R23, R42, R3, R27 ;  /* 0x000000032a177224 */ /* 0x000fe400078e021b */
[----:B------:R-:W-:Y:S01]  /*1590*/  IMAD.U32 R27, RZ, RZ, UR32 ;  /* 0x00000020ff1b7e24 */ /* 0x000fe2000f8e00ff */
[----:B------:R-:W-:Y:S01]  /*15a0*/  IABS R33, R26 ;  /* 0x0000001a00217213 */ /* 0x000fe20000000000 */
[----:B------:R-:W-:Y:S02]  /*15b0*/  IMAD.U32 R3, RZ, RZ, UR30 ;  /* 0x0000001eff037e24 */ /* 0x000fe4000f8e00ff */
[----:B------:R-:W-:Y:S01]  /*15c0*/  IMAD.U32 R28, RZ, RZ, UR33 ;  /* 0x00000021ff1c7e24 */ /* 0x000fe2000f8e00ff */
[----:B------:R-:W-:Y:S01]  /*15d0*/  IABS R35, R27 ;  /* 0x0000001b00237213 */ /* 0x000fe20000000000 */
[----:B------:R-:W-:Y:S01]  /*15e0*/  IMAD.U32 R32, RZ, RZ, UR34 ;  /* 0x00000022ff207e24 */ /* 0x000fe2000f8e00ff */
[----:B------:R-:W-:Y:S01]  /*15f0*/  IABS R29, R3 ;  /* 0x00000003001d7213 */ /* 0x000fe20000000000 */
[----:B------:R-:W-:Y:S01]  /*1600*/  IMAD.HI.U32 R26, R4, R33, RZ ;  /* 0x00000021041a7227 */ /* 0x000fe200078e00ff */
[----:B------:R-:W-:-:S02]  /*1610*/  IABS R37, R28 ;  /* 0x0000001c00257213 */ /* 0x000fc40000000000 */
[----:B------:R-:W-:Y:S01]  /*1620*/  IABS R34, R32 ;  /* 0x0000002000227213 */ /* 0x000fe20000000000 */
[----:B------:R-:W-:-:S04]  /*1630*/  IMAD.HI.U32 R27, R4, R35, RZ ;  /* 0x00000023041b7227 */ /* 0x000fc800078e00ff */
[----:B------:R-:W-:-:S04]  /*1640*/  IMAD.HI.U32 R3, R4, R29, RZ ;  /* 0x0000001d04037227 */ /* 0x000fc800078e00ff */
[----:B------:R-:W-:Y:S02]  /*1650*/  IMAD.MOV R28, RZ, RZ, -R26 ;  /* 0x000000ffff1c7224 */ /* 0x000fe400078e0a1a */
[----:B------:R-:W-:Y:S02]  /*1660*/  IMAD.MOV R32, RZ, RZ, -R27 ;  /* 0x000000ffff207224 */ /* 0x000fe400078e0a1b */
[----:B------:R-:W-:Y:S02]  /*1670*/  IMAD.MOV R3, RZ, RZ, -R3 ;  /* 0x000000ffff037224 */ /* 0x000fe400078e0a03 */
[C---:B------:R-:W-:Y:S02]  /*1680*/  IMAD R27, R42.reuse, R28, R33 ;  /* 0x0000001c2a1b7224 */ /* 0x040fe400078e0221 */
[----:B------:R-:W-:Y:S02]  /*1690*/  IMAD.MOV.U32 R33, RZ, RZ, R34 ;  /* 0x000000ffff217224 */ /* 0x000fe400078e0022 */
[----:B------:R-:W-:-:S02]  /*16a0*/  IMAD R28, R42, R32, R35 ;  /* 0x000000202a1c7224 */ /* 0x000fc400078e0223 */
[----:B------:R-:W-:Y:S02]  /*16b0*/  IMAD.U32 R32, RZ, RZ, UR35 ;  /* 0x00000023ff207e24 */ /* 0x000fe4000f8e00ff */
[----:B------:R-:W-:Y:S02]  /*16c0*/  IMAD R26, R42, R3, R29 ;  /* 0x000000032a1a7224 */ /* 0x000fe400078e021d */
[----:B------:R-:W-:Y:S01]  /*16d0*/  IMAD.U32 R34, RZ, RZ, UR40 ;  /* 0x00000028ff227e24 */ /* 0x000fe2000f8e00ff */
[----:B------:R-:W-:Y:S01]  /*16e0*/  IABS R35, R32 ;  /* 0x0000002000237213 */ /* 0x000fe20000000000 */
[----:B------:R-:W-:-:S03]  /*16f0*/  IMAD.HI.U32 R29, R4, R33, RZ ;  /* 0x00000021041d7227 */ /* 0x000fc600078e00ff */
[----:B------:R-:W-:Y:S01]  /*1700*/  IABS R39, R34 ;  /* 0x0000002200277213 */ /* 0x000fe20000000000 */
[----:B------:R-:W-:-:S04]  /*1710*/  IMAD.HI.U32 R3, R4, R37, RZ ;  /* 0x0000002504037227 */ /* 0x000fc800078e00ff */
[----:B------:R-:W-:Y:S02]  /*1720*/  IMAD.MOV R32, RZ, RZ, -R29 ;  /* 0x000000ffff207224 */ /* 0x000fe400078e0a1d */
[----:B------:R-:W-:Y:S02]  /*1730*/  IMAD.MOV R3, RZ, RZ, -R3 ;  /* 0x000000ffff037224 */ /* 0x000fe400078e0a03 */
[----:B------:R-:W-:Y:S02]  /*1740*/  IMAD.U32 R34, RZ, RZ, UR36 ;  /* 0x00000024ff227e24 */ /* 0x000fe4000f8e00ff */
[----:B------:R-:W-:Y:S02]  /*1750*/  IMAD R32, R42, R32, R33 ;  /* 0x000000202a207224 */ /* 0x000fe400078e0221 */
[----:B------:R-:W-:-:S04]  /*1760*/  IMAD.HI.U32 R33, R4, R39, RZ ;  /* 0x0000002704217227 */ /* 0x000fc800078e00ff */
[----:B------:R-:W-:Y:S01]  /*1770*/  IMAD R29, R42, R3, R37 ;  /* 0x000000032a1d7224 */ /* 0x000fe200078e0225 */
[----:B------:R-:W-:Y:S01]  /*1780*/  IABS R37, R34 ;  /* 0x0000002200257213 */ /* 0x000fe20000000000 */
[----:B------:R-:W-:Y:S02]  /*1790*/  IMAD.MOV R34, RZ, RZ, -R33 ;  /* 0x000000ffff227224 */ /* 0x000fe400078e0a21 */
[----:B------:R-:W-:Y:S01]  /*17a0*/  @!P2 IMAD.IADD R40, R40, 0x1, -R45 ;  /* 0x000000012828a824 */ /* 0x000fe200078e0a2d */
[C---:B------:R-:W-:Y:S01]  /*17b0*/  ISETP.GT.U32.AND P2, PT, R42.reuse, R8, PT ;  /* 0x000000082a00720c */ /* 0x040fe20003f44070 */
[C---:B------:R-:W-:Y:S02]  /*17c0*/  IMAD R39, R42.reuse, R34, R39 ;  /* 0x000000222a277224 */ /* 0x040fe400078e0227 */
[--C-:B------:R-:W-:Y:S01]  /*17d0*/  @!P0 IMAD.IADD R5, R5, 0x1, -R42.reuse ;  /* 0x0000000105058824 */ /* 0x100fe200078e0a2a */
[----:B------:R-:W-:Y:S01]  /*17e0*/  ISETP.GT.U32.AND P4, PT, R45, R40, PT ;  /* 0x000000282d00720c */ /* 0x000fe20003f84070 */
[--C-:B------:R-:W-:Y:S01]  /*17f0*/  @!P3 IMAD.IADD R9, R9, 0x1, -R42.reuse ;  /* 0x000000010909b824 */ /* 0x100fe200078e0a2a */
[C---:B------:R-:W-:Y:S01]  /*1800*/  ISETP.GT.U32.AND P1, PT, R42.reuse, R39, PT ;  /* 0x000000272a00720c */ /* 0x040fe20003f24070 */
[----:B------:R-:W-:Y:S01]  /*1810*/  @!P5 IMAD.IADD R11, R11, 0x1, -R42 ;  /* 0x000000010b0bd824 */ /* 0x000fe200078e0a2a */
[----:B------:R-:W-:Y:S01]  /*1820*/  ISETP.GT.U32.AND P6, PT, R42, R5, PT ;  /* 0x000000052a00720c */ /* 0x000fe20003fc4070 */
[----:B------:R-:W-:Y:S01]  /*1830*/  IMAD.HI.U32 R3, R4, R35, RZ ;  /* 0x0000002304037227 */ /* 0x000fe200078e00ff */
[----:B------:R-:W-:-:S02]  /*1840*/  ISETP.GT.U32.AND P3, PT, R42, R16, PT ;  /* 0x000000102a00720c */ /* 0x000fc40003f64070 */
[----:B------:R-:W-:Y:S01]  /*1850*/  ISETP.GT.U32.AND P5, PT, R42, R18, PT ;  /* 0x000000122a00720c */ /* 0x000fe20003fa4070 */
[--C-:B------:R-:W-:Y:S01]  /*1860*/  @!P2 IMAD.IADD R8, R8, 0x1, -R42.reuse ;  /* 0x000000010808a824 */ /* 0x100fe200078e0a2a */
[----:B------:R-:W-:Y:S01]  /*1870*/  ISETP.GT.U32.AND P2, PT, R42, R15, PT ;  /* 0x0000000f2a00720c */ /* 0x000fe20003f44070 */
[----:B------:R-:W-:Y:S02]  /*1880*/  IMAD.U32 R36, RZ, RZ, UR37 ;  /* 0x00000025ff247e24 */ /* 0x000fe4000f8e00ff */
[----:B------:R-:W-:Y:S01]  /*1890*/  @!P4 IMAD.IADD R40, R40, 0x1, -R45 ;  /* 0x000000012828c824 */ /* 0x000fe200078e0a2d */
[C---:B------:R-:W-:Y:S01]  /*18a0*/  ISETP.GT.U32.AND P4, PT, R42.reuse, R10, PT ;  /* 0x0000000a2a00720c */ /* 0x040fe20003f84070 */
[--C-:B------:R-:W-:Y:S01]  /*18b0*/  @!P1 IMAD.IADD R39, R39, 0x1, -R42.reuse ;  /* 0x0000000127279824 */ /* 0x100fe200078e0a2a */
[C---:B------:R-:W-:Y:S01]  /*18c0*/  ISETP.GT.U32.AND P1, PT, R42.reuse, R7, PT ;  /* 0x000000072a00720c */ /* 0x040fe20003f24070 */
[--C-:B------:R-:W-:Y:S01]  /*18d0*/  @!P6 IMAD.IADD R5, R5, 0x1, -R42.reuse ;  /* 0x000000010505e824 */ /* 0x100fe200078e0a2a */
[----:B------:R-:W-:Y:S01]  /*18e0*/  ISETP.GT.U32.AND P6, PT, R42, R13, PT ;  /* 0x0000000d2a00720c */ /* 0x000fe20003fc4070 */
[--C-:B------:R-:W-:Y:S01]  /*18f0*/  @!P3 IMAD.IADD R16, R16, 0x1, -R42.reuse ;  /* 0x000000011010b824 */ /* 0x100fe200078e0a2a */
[----:B------:R-:W-:Y:S01]  /*1900*/  ISETP.GT.U32.AND P0, PT, R42, R39, PT ;  /* 0x000000272a00720c */ /* 0x000fe20003f04070 */
[--C-:B------:R-:W-:Y:S01]  /*1910*/  @!P5 IMAD.IADD R18, R18, 0x1, -R42.reuse ;  /* 0x000000011212d824 */ /* 0x100fe200078e0a2a */
[----:B------:R-:W-:Y:S01]  /*1920*/  IABS R36, R36 ;  /* 0x0000002400247213 */ /* 0x000fe20000000000 */
[--C-:B------:R-:W-:Y:S01]  /*1930*/  @!P2 IMAD.IADD R15, R15, 0x1, -R42.reuse ;  /* 0x000000010f0fa824 */ /* 0x100fe200078e0a2a */
[----:B------:R-:W-:Y:S01]  /*1940*/  ISETP.GT.U32.AND P2, PT, R42, R9, PT ;  /* 0x000000092a00720c */ /* 0x000fe20003f44070 */
[----:B------:R-:W-:Y:S01]  /*1950*/  IMAD.MOV R3, RZ, RZ, -R3 ;  /* 0x000000ffff037224 */ /* 0x000fe200078e0a03 */
[----:B------:R-:W-:Y:S01]  /*1960*/  CS2R R44, SRZ ;  /* 0x00000000002c7805 */ /* 0x000fe2000001ff00 */
[--C-:B------:R-:W-:Y:S01]  /*1970*/  @!P4 IMAD.IADD R10, R10, 0x1, -R42.reuse ;  /* 0x000000010a0ac824 */ /* 0x100fe200078e0a2a */
[C---:B------:R-:W-:Y:S01]  /*1980*/  ISETP.GT.U32.AND P4, PT, R42.reuse, R17, PT ;  /* 0x000000112a00720c */ /* 0x040fe20003f84070 */
[--C-:B------:R-:W-:Y:S01]  /*1990*/  @!P1 IMAD.IADD R7, R7, 0x1, -R42.reuse ;  /* 0x0000000107079824 */ /* 0x100fe200078e0a2a */
[C---:B------:R-:W-:Y:S01]  /*19a0*/  ISETP.GT.U32.AND P1, PT, R42.reuse, R14, PT ;  /* 0x0000000e2a00720c */ /* 0x040fe20003f24070 */
[--C-:B------:R-:W-:Y:S01]  /*19b0*/  @!P6 IMAD.IADD R13, R13, 0x1, -R42.reuse ;  /* 0x000000010d0de824 */ /* 0x100fe200078e0a2a */
[C---:B------:R-:W-:Y:S01]  /*19c0*/  ISETP.GT.U32.AND P3, PT, R42.reuse, R10, PT ;  /* 0x0000000a2a00720c */ /* 0x040fe20003f64070 */
[--C-:B------:R-:W-:Y:S01]  /*19d0*/  @!P0 IMAD.IADD R39, R39, 0x1, -R42.reuse ;  /* 0x0000000127278824 */ /* 0x100fe200078e0a2a */
[C---:B------:R-:W-:Y:S01]  /*19e0*/  ISETP.GT.U32.AND P0, PT, R42.reuse, R12, PT ;  /* 0x0000000c2a00720c */ /* 0x040fe20003f04070 */
[C---:B------:R-:W-:Y:S01]  /*19f0*/  IMAD R33, R42.reuse, R3, R35 ;  /* 0x000000032a217224 */ /* 0x040fe200078e0223 */
[C---:B------:R-:W-:Y:S01]  /*1a00*/  ISETP.GT.U32.AND P6, PT, R42.reuse, R7, PT ;  /* 0x000000072a00720c */ /* 0x040fe20003fc4070 */
[----:B------:R-:W-:Y:S01]  /*1a10*/  @!P2 IMAD.IADD R9, R9, 0x1, -R42 ;  /* 0x000000010909a824 */ /* 0x000fe200078e0a2a */
[----:B------:R-:W-:Y:S01]  /*1a20*/  ISETP.GT.U32.AND P2, PT, R42, R15, PT ;  /* 0x0000000f2a00720c */ /* 0x000fe20003f44070 */
[----:B------:R-:W-:-:S02]  /*1a30*/  IMAD.MOV.U32 R35, RZ, RZ, R37 ;  /* 0x000000ffff237224 */ /* 0x000fc400078e0025 */
[--C-:B------:R-:W-:Y:S01]  /*1a40*/  @!P4 IMAD.IADD R17, R17, 0x1, -R42.reuse ;  /* 0x000000011111c824 */ /* 0x100fe200078e0a2a */
[----:B------:R-:W-:Y:S01]  /*1a50*/  ISETP.GT.U32.AND P4, PT, R42, R11, PT ;  /* 0x0000000b2a00720c */ /* 0x000fe20003f84070 */
[--C-:B------:R-:W-:Y:S01]  /*1a60*/  @!P1 IMAD.IADD R14, R14, 0x1, -R42.reuse ;  /* 0x000000010e0e9824 */ /* 0x100fe200078e0a2a */
[----:B------:R-:W-:Y:S01]  /*1a70*/  ISETP.GT.U32.AND P1, PT, R42, R8, PT ;  /* 0x000000082a00720c */ /* 0x000fe20003f24070 */
[--C-:B------:R-:W-:Y:S01]  /*1a80*/  @!P3 IMAD.IADD R10, R10, 0x1, -R42.reuse ;  /* 0x000000010a0ab824 */ /* 0x100fe200078e0a2a */
[----:B------:R-:W-:Y:S01]  /*1a90*/  ISETP.GT.U32.AND P3, PT, R42, R16, PT ;  /* 0x000000102a00720c */ /* 0x000fe20003f64070 */
[----:B------:R-:W-:Y:S01]  /*1aa0*/  @!P0 IMAD.IADD R12, R12, 0x1, -R42 ;  /* 0x000000010c0c8824 */ /* 0x000fe200078e0a2a */
[C---:B------:R-:W-:Y:S01]  /*1ab0*/  ISETP.GT.U32.AND P0, PT, R42.reuse, R19, PT ;  /* 0x000000132a00720c */ /* 0x040fe20003f04070 */
[----:B------:R-:W-:Y:S02]  /*1ac0*/  IMAD.MOV.U32 R37, RZ, RZ, R36 ;  /* 0x000000ffff257224 */ /* 0x000fe400078e0024 */
[--C-:B------:R-:W-:Y:S01]  /*1ad0*/  @!P2 IMAD.IADD R15, R15, 0x1, -R42.reuse ;  /* 0x000000010f0fa824 */ /* 0x100fe200078e0a2a */
[C---:B------:R-:W-:Y:S01]  /*1ae0*/  ISETP.GT.U32.AND P5, PT, R42.reuse, R12, PT ;  /* 0x0000000c2a00720c */ /* 0x040fe20003fa4070 */
[----:B------:R-:W-:Y:S01]  /*1af0*/  IMAD.U32 R36, RZ, RZ, UR4 ;  /* 0x00000004ff247e24 */ /* 0x000fe2000f8e00ff */
[C---:B------:R-:W-:Y:S01]  /*1b00*/  ISETP.GT.U32.AND P2, PT, R42.reuse, R22, PT ;  /* 0x000000162a00720c */ /* 0x040fe20003f44070 */
[--C-:B------:R-:W-:Y:S01]  /*1b10*/  @!P4 IMAD.IADD R11, R11, 0x1, -R42.reuse ;  /* 0x000000010b0bc824 */ /* 0x100fe200078e0a2a */
[----:B------:R-:W-:Y:S01]  /*1b20*/  ISETP.GT.U32.AND P4, PT, R42, R17, PT ;  /* 0x000000112a00720c */ /* 0x000fe20003f84070 */
[----:B------:R-:W-:Y:S01]  /*1b30*/  @!P1 IMAD.IADD R8, R8, 0x1, -R42 ;  /* 0x0000000108089824 */ /* 0x000fe200078e0a2a */
[----:B------:R-:W-:Y:S01]  /*1b40*/  ISETP.GT.U32.AND P1, PT, R42, R14, PT ;  /* 0x0000000e2a00720c */ /* 0x000fe20003f24070 */
[----:B------:R-:W-:Y:S01]  /*1b50*/  IMAD.HI.U32 R3, R4, R35, RZ ;  /* 0x0000002304037227 */ /* 0x000fe200078e00ff */
[----:B------:R-:W-:-:S03]  /*1b60*/  IABS R41, R36 ;  /* 0x0000002400297213 */ /* 0x000fc60000000000 */
[--C-:B------:R-:W-:Y:S01]  /*1b70*/  @!P0 IMAD.IADD R19, R19, 0x1, -R42.reuse ;  /* 0x0000000113138824 */ /* 0x100fe200078e0a2a */
[----:B------:R-:W-:Y:S01]  /*1b80*/  ISETP.GT.U32.AND P0, PT, R42, R13, PT ;  /* 0x0000000d2a00720c */ /* 0x000fe20003f04070 */
[----:B------:R-:W-:Y:S01]  /*1b90*/  @!P5 IMAD.IADD R12, R12, 0x1, -R42 ;  /* 0x000000010c0cd824 */ /* 0x000fe200078e0a2a */
[----:B------:R-:W-:Y:S01]  /*1ba0*/  ISETP.GT.U32.AND P5, PT, R42, R18, PT ;  /* 0x000000122a00720c */ /* 0x000fe20003fa4070 */
[----:B------:R-:W-:-:S04]  /*1bb0*/  IMAD.HI.U32 R34, R4, R37, RZ ;  /* 0x0000002504227227 */ /* 0x000fc800078e00ff */
[--C-:B------:R-:W-:Y:S01]  /*1bc0*/  @!P4 IMAD.IADD R17, R17, 0x1, -R42.reuse ;  /* 0x000000011111c824 */ /* 0x100fe200078e0a2a */
[C---:B------:R-:W-:Y:S01]  /*1bd0*/  ISETP.GT.U32.AND P4, PT, R42.reuse, R24, PT ;  /* 0x000000182a00720c */ /* 0x040fe20003f84070 */
[----:B------:R-:W-:Y:S02]  /*1be0*/  IMAD.U32 R38, RZ, RZ, UR38 ;  /* 0x00000026ff267e24 */ /* 0x000fe4000f8e00ff */
[----:B------:R-:W-:Y:S02]  /*1bf0*/  IMAD.MOV R3, RZ, RZ, -R3 ;  /* 0x000000ffff037224 */ /* 0x000fe400078e0a03 */
[----:B------:R-:W-:Y:S01]  /*1c00*/  @!P0 IMAD.IADD R13, R13, 0x1, -R42 ;  /* 0x000000010d0d8824 */ /* 0x000fe200078e0a2a */
[----:B------:R-:W-:Y:S01]  /*1c10*/  ISETP.GT.U32.AND P0, PT, R42, R20, PT ;  /* 0x000000142a00720c */ /* 0x000fe20003f04070 */
[----:B------:R-:W-:Y:S01]  /*1c20*/  IMAD.MOV R36, RZ, RZ, -R34 ;  /* 0x000000ffff247224 */ /* 0x000fe200078e0a22 */
[----:B------:R-:W-:Y:S01]  /*1c30*/  IABS R43, R38 ;  /* 0x00000026002b7213 */ /* 0x000fe20000000000 */
[--C-:B------:R-:W-:Y:S01]  /*1c40*/  @!P1 IMAD.IADD R14, R14, 0x1, -R42.reuse ;  /* 0x000000010e0e9824 */ /* 0x100fe200078e0a2a */
[----:B------:R-:W-:Y:S01]  /*1c50*/  ISETP.GT.U32.AND P1, PT, R42, R21, PT ;  /* 0x000000152a00720c */ /* 0x000fe20003f24070 */
[--C-:B------:R-:W-:Y:S01]  /*1c60*/  @!P3 IMAD.IADD R16, R16, 0x1, -R42.reuse ;  /* 0x000000011010b824 */ /* 0x100fe200078e0a2a */
[----:B------:R-:W-:Y:S01]  /*1c70*/  ISETP.GT.U32.AND P3, PT, R42, R23, PT ;  /* 0x000000172a00720c */ /* 0x000fe20003f64070 */
[----:B------:R-:W-:Y:S01]  /*1c80*/  @!P5 IMAD.IADD R18, R18, 0x1, -R42 ;  /* 0x000000011212d824 */ /* 0x000fe200078e0a2a */
[C---:B------:R-:W-:Y:S01]  /*1c90*/  ISETP.GT.U32.AND P5, PT, R42.reuse, R25, PT ;  /* 0x000000192a00720c */ /* 0x040fe20003fa4070 */
[----:B------:R-:W-:-:S02]  /*1ca0*/  IMAD R34, R42, R3, R35 ;  /* 0x000000032a227224 */ /* 0x000fc400078e0223 */
[----:B------:R-:W-:Y:S02]  /*1cb0*/  IMAD R35, R42, R36, R37 ;  /* 0x000000242a237224 */ /* 0x000fe400078e0225 */
[--C-:B------:R-:W-:Y:S01]  /*1cc0*/  @!P0 IMAD.IADD R20, R20, 0x1, -R42.reuse ;  /* 0x0000000114148824 */ /* 0x100fe200078e0a2a */
[----:B------:R-:W-:Y:S01]  /*1cd0*/  ISETP.GT.U32.AND P0, PT, R42, R27, PT ;  /* 0x0000001b2a00720c */ /* 0x000fe20003f04070 */
[--C-:B------:R-:W-:Y:S01]  /*1ce0*/  @!P2 IMAD.IADD R22, R22, 0x1, -R42.reuse ;  /* 0x000000011616a824 */ /* 0x100fe200078e0a2a */
[----:B------:R-:W-:Y:S01]  /*1cf0*/  ISETP.GT.U32.AND P2, PT, R42, R29, PT ;  /* 0x0000001d2a00720c */ /* 0x000fe20003f44070 */
[----:B------:R-:W-:Y:S01]  /*1d00*/  @!P4 IMAD.IADD R24, R24, 0x1, -R42 ;  /* 0x000000011818c824 */ /* 0x000fe200078e0a2a */
[----:B------:R-:W-:Y:S01]  /*1d10*/  ISETP.GT.U32.AND P4, PT, R42, R20, PT ;  /* 0x000000142a00720c */ /* 0x000fe20003f84070 */
[----:B------:R-:W-:Y:S02]  /*1d20*/  IMAD.U32 R37, RZ, RZ, UR39 ;  /* 0x00000027ff257e24 */ /* 0x000fe4000f8e00ff */
[----:B------:R-:W-:-:S03]  /*1d30*/  IMAD.HI.U32 R3, R4, R41, RZ ;  /* 0x0000002904037227 */ /* 0x000fc600078e00ff */
[----:B------:R-:W-:Y:S01]  /*1d40*/  IABS R38, R37 ;  /* 0x0000002500267213 */ /* 0x000fe20000000000 */
[----:B------:R-:W-:-:S04]  /*1d50*/  IMAD.HI.U32 R36, R4, R43, RZ ;  /* 0x0000002b04247227 */ /* 0x000fc800078e00ff */
[----:B------:R-:W-:Y:S02]  /*1d60*/  IMAD.MOV R3, RZ, RZ, -R3 ;  /* 0x000000ffff037224 */ /* 0x000fe400078e0a03 */
[----:B------:R-:W-:Y:S02]  /*1d70*/  IMAD.MOV R37, RZ, RZ, -R36 ;  /* 0x000000ffff257224 */ /* 0x000fe400078e0a24 */
[C---:B------:R-:W-:Y:S02]  /*1d80*/  IMAD R36, R42.reuse, R3, R41 ;  /* 0x000000032a247224 */ /* 0x040fe400078e0229 */
[--C-:B------:R-:W-:Y:S01]  /*1d90*/  @!P1 IMAD.IADD R21, R21, 0x1, -R42.reuse ;  /* 0x0000000115159824 */ /* 0x100fe200078e0a2a */
[----:B------:R-:W-:Y:S01]  /*1da0*/  ISETP.GT.U32.AND P1, PT, R42, R28, PT ;  /* 0x0000001c2a00720c */ /* 0x000fe20003f24070 */
[--C-:B------:R-:W-:Y:S01]  /*1db0*/  @!P3 IMAD.IADD R23, R23, 0x1, -R42.reuse ;  /* 0x000000011717b824 */ /* 0x100fe200078e0a2a */
[----:B------:R-:W-:Y:S01]  /*1dc0*/  LOP3.LUT P3, RZ, R152, 0x80, RZ, 0xc0, !PT ;  /* 0x0000008098ff7812 */ /* 0x000fe2000786c0ff */
[----:B------:R-:W-:Y:S01]  /*1dd0*/  @!P5 IMAD.IADD R25, R25, 0x1, -R42 ;  /* 0x000000011919d824 */ /* 0x000fe200078e0a2a */
[----:B------:R-:W-:Y:S01]  /*1de0*/  ISETP.GT.U32.AND P5, PT, R42, R21, PT ;  /* 0x000000152a00720c */ /* 0x000fe20003fa4070 */
[----:B------:R-:W-:-:S02]  /*1df0*/  IMAD.MOV.U32 R3, RZ, RZ, R38 ;  /* 0x000000ffff037224 */ /* 0x000fc400078e0026 */
[--C-:B------:R-:W-:Y:S01]  /*1e00*/  @!P0 IMAD.IADD R27, R27, 0x1, -R42.reuse ;  /* 0x000000011b1b8824 */ /* 0x100fe200078e0a2a */
[C---:B------:R-:W-:Y:S01]  /*1e10*/  ISETP.GT.U32.AND P0, PT, R42.reuse, R23, PT ;  /* 0x000000172a00720c */ /* 0x040fe20003f04070 */
[--C-:B------:R-:W-:Y:S01]  /*1e20*/  @!P2 IMAD.IADD R29, R29, 0x1, -R42.reuse ;  /* 0x000000011d1da824 */ /* 0x100fe200078e0a2a */
[----:B------:R-:W-:Y:S01]  /*1e30*/  ISETP.GT.U32.AND P2, PT, R42, R25, PT ;  /* 0x000000192a00720c */ /* 0x000fe20003f44070 */
[----:B------:R-:W-:Y:S01]  /*1e40*/  @!P4 IMAD.IADD R20, R20, 0x1, -R42 ;  /* 0x000000011414c824 */ /* 0x000fe200078e0a2a */
[----:B------:R-:W-:Y:S01]  /*1e50*/  ISETP.GT.U32.AND P4, PT, R42, R33, PT ;  /* 0x000000212a00720c */ /* 0x000fe20003f84070 */
[----:B------:R-:W-:-:S04]  /*1e60*/  IMAD.HI.U32 R4, R4, R3, RZ ;  /* 0x0000000304047227 */ /* 0x000fc800078e00ff */
[----:B------:R-:W-:Y:S02]  /*1e70*/  IMAD.MOV R4, RZ, RZ, -R4 ;  /* 0x000000ffff047224 */ /* 0x000fe400078e0a04 */
[C---:B------:R-:W-:Y:S01]  /*1e80*/  IMAD R37, R42.reuse, R37, R43 ;  /* 0x000000252a257224 */ /* 0x040fe200078e022b */
[----:B------:R-:W-:Y:S01]  /*1e90*/  SHF.R.U32.HI R43, RZ, 0x2, R152 ;  /* 0x00000002ff2b7819 */ /* 0x000fe20000011698 */
[----:B------:R-:W-:Y:S01]  /*1ea0*/  IMAD R38, R42, R4, R3 ;  /* 0x000000042a267224 */ /* 0x000fe200078e0203 */
[----:B------:R-:W-:Y:S01]  /*1eb0*/  SEL R4, RZ, 0x90, !P3 ;  /* 0x00000090ff047807 */ /* 0x000fe20005800000 */
        /* <DEDUP_REMOVED lines=11> */
[----:B------:R-:W-:Y:S01]  /*1f70*/  ISETP.GT.U32.AND P4, PT, R42, R38, PT ;  /* 0x000000262a00720c */ /* 0x000fe20003f84070 */
[----:B------:R-:W-:Y:S01]  /*1f80*/  IMAD.SHL.U32 R3, R152, 0x2, RZ ;  /* 0x0000000298037824 */ /* 0x000fe200078e00ff */
[----:B------:R-:W-:Y:S01]  /*1f90*/  ISETP.GT.U32.AND P6, PT, R42, R19, PT ;  /* 0x000000132a00720c */ /* 0x000fe20003fc4070 */
[--C-:B------:R-:W-:Y:S01]  /*1fa0*/  @!P1 IMAD.IADD R24, R24, 0x1, -R42.reuse ;  /* 0x0000000118189824 */ /* 0x100fe200078e0a2a */
[----:B------:R-:W-:Y:S01]  /*1fb0*/  ISETP.GT.U32.AND P1, PT, R42, R36, PT ;  /* 0x000000242a00720c */ /* 0x000fe20003f24070 */
[--C-:B------:R-:W-:Y:S01]  /*1fc0*/  @!P3 IMAD.IADD R32, R32, 0x1, -R42.reuse ;  /* 0x000000012020b824 */ /* 0x100fe200078e0a2a */
[----:B------:R-:W-:Y:S01]  /*1fd0*/  ISETP.GE.AND P3, PT, R246, RZ, PT ;  /* 0x000000fff600720c */ /* 0x000fe20003f66270 */
[--C-:B------:R-:W-:Y:S01]  /*1fe0*/  @!P5 IMAD.IADD R34, R34, 0x1, -R42.reuse ;  /* 0x000000012222d824 */ /* 0x100fe200078e0a2a */
[C---:B------:R-:W-:Y:S01]  /*1ff0*/  ISETP.GT.U32.AND P5, PT, R42.reuse, R27, PT ;  /* 0x0000001b2a00720c */ /* 0x040fe20003fa4070 */
[--C-:B------:R-:W-:Y:S01]  /*2000*/  @!P0 IMAD.IADD R35, R35, 0x1, -R42.reuse ;  /* 0x0000000123238824 */ /* 0x100fe200078e0a2a */
[C---:B------:R-:W-:Y:S01]  /*2010*/  ISETP.GT.U32.AND P0, PT, R42.reuse, R28, PT ;  /* 0x0000001c2a00720c */ /* 0x040fe20003f04070 */
[--C-:B------:R-:W-:Y:S01]  /*2020*/  @!P2 IMAD.IADD R37, R37, 0x1, -R42.reuse ;  /* 0x000000012525a824 */ /* 0x100fe200078e0a2a */
[----:B------:R-:W-:Y:S01]  /*2030*/  ISETP.GT.U32.AND P2, PT, R42, R32, PT ;  /* 0x000000202a00720c */ /* 0x000fe20003f44070 */
[--C-:B------:R-:W-:Y:S01]  /*2040*/  @!P4 IMAD.IADD R38, R38, 0x1, -R42.reuse ;  /* 0x000000012626c824 */ /* 0x100fe200078e0a2a */
[C---:B------:R-:W-:Y:S01]  /*2050*/  ISETP.GT.U32.AND P4, PT, R42.reuse, R33, PT ;  /* 0x000000212a00720c */ /* 0x040fe20003f84070 */
[--C-:B------:R-:W-:Y:S01]  /*2060*/  @!P6 IMAD.IADD R19, R19, 0x1, -R42.reuse ;  /* 0x000000011313e824 */ /* 0x100fe200078e0a2a */
[----:B------:R-:W-:Y:S01]  /*2070*/  ISETP.GT.U32.AND P6, PT, R42, R26, PT ;  /* 0x0000001a2a00720c */ /* 0x000fe20003fc4070 */
[----:B------:R-:W-:Y:S01]  /*2080*/  @!P1 IMAD.IADD R36, R36, 0x1, -R42 ;  /* 0x0000000124249824 */ /* 0x000fe200078e0a2a */
[C---:B------:R-:W-:Y:S01]  /*2090*/  ISETP.GT.U32.AND P1, PT, R42.reuse, R29, PT ;  /* 0x0000001d2a00720c */ /* 0x040fe20003f24070 */
[----:B------:R-:W-:Y:S01]  /*20a0*/  @!P3 IMAD.MOV R40, RZ, RZ, -R40 ;  /* 0x000000ffff28b224 */ /* 0x000fe200078e0a28 */
[C---:B------:R-:W-:Y:S01]  /*20b0*/  ISETP.GT.U32.AND P3, PT, R42.reuse, R38, PT ;  /* 0x000000262a00720c */ /* 0x040fe20003f64070 */
[--C-:B------:R-:W-:Y:S01]  /*20c0*/  @!P5 IMAD.IADD R27, R27, 0x1, -R42.reuse ;  /* 0x000000011b1bd824 */ /* 0x100fe200078e0a2a */
[----:B------:R-:W-:Y:S01]  /*20d0*/  ISETP.GT.U32.AND P5, PT, R42, R37, PT ;  /* 0x000000252a00720c */ /* 0x000fe20003fa4070 */
[--C-:B------:R-:W-:Y:S01]  /*20e0*/  @!P0 IMAD.IADD R28, R28, 0x1, -R42.reuse ;  /* 0x000000011c1c8824 */ /* 0x100fe200078e0a2a */
[----:B------:R-:W-:Y:S01]  /*20f0*/  ISETP.GT.U32.AND P0, PT, R42, R34, PT ;  /* 0x000000222a00720c */ /* 0x000fe20003f04070 */
[--C-:B------:R-:W-:Y:S01]  /*2100*/  @!P2 IMAD.IADD R32, R32, 0x1, -R42.reuse ;  /* 0x000000012020a824 */ /* 0x100fe200078e0a2a */
[----:B------:R-:W-:Y:S01]  /*2110*/  ISETP.GT.U32.AND P2, PT, R42, R36, PT ;  /* 0x000000242a00720c */ /* 0x000fe20003f44070 */
[--C-:B------:R-:W-:Y:S01]  /*2120*/  @!P4 IMAD.IADD R33, R33, 0x1, -R42.reuse ;  /* 0x000000012121c824 */ /* 0x100fe200078e0a2a */
[----:B------:R-:W-:Y:S01]  /*2130*/  ISETP.LE.AND P4, PT, RZ, UR5, PT ;  /* 0x00000005ff007c0c */ /* 0x000fe2000bf83270 */
[--C-:B------:R-:W-:Y:S01]  /*2140*/  @!P6 IMAD.IADD R26, R26, 0x1, -R42.reuse ;  /* 0x000000011a1ae824 */ /* 0x100fe200078e0a2a */
[C---:B------:R-:W-:Y:S01]  /*2150*/  ISETP.GT.U32.AND P6, PT, R42.reuse, R22, PT ;  /* 0x000000162a00720c */ /* 0x040fe20003fc4070 */
[--C-:B------:R-:W-:Y:S01]  /*2160*/  @!P1 IMAD.IADD R29, R29, 0x1, -R42.reuse ;  /* 0x000000011d1d9824 */ /* 0x100fe200078e0a2a */
[----:B------:R-:W-:Y:S01]  /*2170*/  ISETP.GT.U32.AND P1, PT, R42, R35, PT ;  /* 0x000000232a00720c */ /* 0x000fe20003f24070 */
[--C-:B------:R-:W-:Y:S01]  /*2180*/  @!P3 IMAD.IADD R38, R38, 0x1, -R42.reuse ;  /* 0x000000012626b824 */ /* 0x100fe200078e0a2a */
[----:B------:R-:W-:Y:S01]  /*2190*/  ISETP.LE.AND P3, PT, RZ, UR13, PT ;  /* 0x0000000dff007c0c */ /* 0x000fe2000bf63270 */
[--C-:B------:R-:W-:Y:S01]  /*21a0*/  @!P5 IMAD.IADD R37, R37, 0x1, -R42.reuse ;  /* 0x000000012525d824 */ /* 0x100fe200078e0a2a */
[----:B------:R-:W-:Y:S01]  /*21b0*/  ISETP.LE.AND P5, PT, RZ, UR7, PT ;  /* 0x00000007ff007c0c */ /* 0x000fe2000bfa3270 */
[--C-:B------:R-:W-:Y:S01]  /*21c0*/  @!P0 IMAD.IADD R34, R34, 0x1, -R42.reuse ;  /* 0x0000000122228824 */ /* 0x100fe200078e0a2a */
[----:B------:R-:W-:Y:S01]  /*21d0*/  ISETP.LE.AND P0, PT, RZ, UR6, PT ;  /* 0x00000006ff007c0c */ /* 0x000fe2000bf03270 */
[--C-:B------:R-:W-:Y:S01]  /*21e0*/  @!P2 IMAD.IADD R36, R36, 0x1, -R42.reuse ;  /* 0x000000012424a824 */ /* 0x100fe200078e0a2a */
[----:B------:R-:W-:Y:S01]  /*21f0*/  ISETP.LE.AND P2, PT, RZ, UR12, PT ;  /* 0x0000000cff007c0c */ /* 0x000fe2000bf43270 */
[----:B------:R-:W-:Y:S01]  /*2200*/  @!P4 IMAD.MOV R5, RZ, RZ, -R5 ;  /* 0x000000ffff05c224 */ /* 0x000fe200078e0a05 */
[----:B------:R-:W-:Y:S01]  /*2210*/  ISETP.LE.AND P4, PT, RZ, UR14, PT ;  /* 0x0000000eff007c0c */ /* 0x000fe2000bf83270 */
[--C-:B------:R-:W-:Y:S01]  /*2220*/  @!P6 IMAD.IADD R22, R22, 0x1, -R42.reuse ;  /* 0x000000011616e824 */ /* 0x100fe200078e0a2a */
[----:B------:R-:W-:Y:S01]  /*2230*/  ISETP.GT.U32.AND P6, PT, R42, R26, PT ;  /* 0x0000001a2a00720c */ /* 0x000fe20003fc4070 */
[----:B------:R-:W-:Y:S01]  /*2240*/  @!P1 IMAD.IADD R35, R35, 0x1, -R42 ;  /* 0x0000000123239824 */ /* 0x000fe200078e0a2a */
[----:B------:R-:W-:Y:S01]  /*2250*/  LOP3.LUT R41, R4, 0x7e, R3, 0x78, !PT ;  /* 0x0000007e04297812 */ /* 0x000fe200078e7803 */
[----:B------:R-:W-:Y:S01]  /*2260*/  @!P3 IMAD.MOV R10, RZ, RZ, -R10 ;  /* 0x000000ffff0ab224 */ /* 0x000fe200078e0a0a */
[----:B------:R-:W-:Y:S01]  /*2270*/  ISETP.LE.AND P3, PT, RZ, UR19, PT ;  /* 0x00000013ff007c0c */ /* 0x000fe2000bf63270 */
        /* <DEDUP_REMOVED lines=8> */
[----:B------:R-:W-:Y:S01]  /*2300*/  @!P6 IMAD.IADD R26, R26, 0x1, -R42 ;  /* 0x000000011a1ae824 */ /* 0x000fe200078e0a2a */
[----:B------:R-:W-:Y:S01]  /*2310*/  ISETP.NE.AND P6, PT, R30, RZ, PT ;  /* 0x000000ff1e00720c */ /* 0x000fe20003fc5270 */
[----:B------:R-:W-:Y:S01]  /*2320*/  IMAD.SHL.U32 R4, R152, 0x40, RZ ;  /* 0x0000004098047824 */ /* 0x000fe200078e00ff */
[----:B------:R-:W-:Y:S01]  /*2330*/  SHF.R.S32.HI R3, RZ, 0x1f, R6 ;  /* 0x0000001fff037819 */ /* 0x000fe20000011406 */
        /* <DEDUP_REMOVED lines=10> */
[----:B------:R-:W-:Y:S01]  /*23e0*/  ULDC.64 UR6, c[0x0][0x210] ;  /* 0x0000840000067ab9 */ /* 0x000fe20000000a00 */
[----:B------:R-:W-:Y:S01]  /*23f0*/  @!P6 LOP3.LUT R40, RZ, R30, RZ, 0x33, !PT ;  /* 0x0000001eff28e212 */ /* 0x000fe200078e33ff */
[----:B------:R-:W-:Y:S01]  /*2400*/  UMOV UR14, 0xfffffffe ;  /* 0xfffffffe000e7882 */ /* 0x000fe20000000000 */
[----:B------:R-:W1:Y:S01]  /*2410*/  LDC R30, c[0x0][0x240] ;  /* 0x00009000ff1e7b82 */ /* 0x000e620000000800 */
        /* <DEDUP_REMOVED lines=10> */
[----:B------:R-:W-:Y:S01]  /*24c0*/  UMOV UR15, 0x7fffffdf ;  /* 0x7fffffdf000f7882 */ /* 0x000fe20000000000 */
[----:B------:R-:W-:Y:S01]  /*24d0*/  ISETP.LE.AND P6, PT, RZ, UR40, PT ;  /* 0x00000028ff007c0c */ /* 0x000fe2000bfc3270 */
[----:B------:R-:W-:Y:S01]  /*24e0*/  UMOV UR5, URZ ;  /* 0x0000003f00057c82 */ /* 0x000fe20008000000 */
[----:B------:R-:W-:Y:S01]  /*24f0*/  LEA.HI R6, R3, R6, RZ, 0x5 ;  /* 0x0000000603067211 */ /* 0x000fe200078f28ff */
        /* <DEDUP_REMOVED lines=11> */
[----:B------:R-:W-:Y:S01]  /*25b0*/  LOP3.LUT R3, R41, 0x1000, R4, 0xf8, !PT ;  /* 0x0000100029037812 */ /* 0x000fe200078ef804 */
[----:B------:R-:W-:Y:S01]  /*25c0*/  UIADD3 UR18, UR8, 0x4000, URZ ;  /* 0x0000400008127890 */ /* 0x000fe2000fffe03f */
[----:B------:R-:W-:Y:S01]  /*25d0*/  ISETP.NE.AND P1, PT, R31, RZ, PT ;  /* 0x000000ff1f00720c */ /* 0x000fe20003f25270 */
        /* <DEDUP_REMOVED lines=10> */
[----:B------:R-:W-:Y:S01]  /*2680*/  ULDC UR4, c[0x0][0x234] ;  /* 0x00008d0000047ab9 */ /* 0x000fe20000000800 */
[----:B------:R-:W-:Y:S01]  /*2690*/  LOP3.LUT R4, RZ, R31, RZ, 0x33, !PT ;  /* 0x0000001fff047212 */ /* 0x000fe200078e33ff */
[----:B------:R-:W-:Y:S01]  /*26a0*/  IMAD R40, R40, UR4, RZ ;  /* 0x0000000428287c24 */ /* 0x000fe2000f8e02ff */
[----:B------:R-:W-:Y:S01]  /*26b0*/  USHF.R.U32.HI UR4, URZ, 0x4, UR8 ;  /* 0x000000043f047899 */ /* 0x000fe20008011608 */
[----:B------:R-:W-:Y:S01]  /*26c0*/  @!P3 IMAD.MOV R37, RZ, RZ, -R37 ;  /* 0x000000ffff25b224 */ /* 0x000fe200078e0a25 */
[C---:B------:R-:W-:Y:S01]  /*26d0*/  SEL R5, R4.reuse, R5, !P1 ;  /* 0x0000000504057207 */ /* 0x040fe20004800000 */
        /* <DEDUP_REMOVED lines=8> */
[-C--:B-1----:R-:W-:Y:S01]  /*2760*/  IMAD R5, R5, R30.reuse, RZ ;  /* 0x0000001e05057224 */ /* 0x082fe200078e02ff */
[C---:B------:R-:W-:Y:S01]  /*2770*/  SEL R11, R4.reuse, R11, !P1 ;  /* 0x0000000b040b7207 */ /* 0x040fe20004800000 */
[----:B------:R-:W-:Y:S01]  /*2780*/  IMAD R7, R7, R30, RZ ;  /* 0x0000001e07077224 */ /* 0x000fe200078e02ff */
[----:B------:R-:W-:Y:S01]  /*2790*/  SEL R12, R4, R12, !P1 ;  /* 0x0000000c040c7207 */ /* 0x000fe20004800000 */
[-C--:B------:R-:W-:Y:S01]  /*27a0*/  IMAD R8, R8, R30.reuse, RZ ;  /* 0x0000001e08087224 */ /* 0x080fe200078e02ff */
        /* <DEDUP_REMOVED lines=48> */
[----:B------:R-:W-:Y:S01]  /*2ab0*/  SEL R4, R4, R39, !P1 ;  /* 0x0000002704047207 */ /* 0x000fe20004800000 */
[----:B------:R-:W-:Y:S01]  /*2ac0*/  IMAD R35, R35, R30, RZ ;  /* 0x0000001e23237224 */ /* 0x000fe200078e02ff */
[----:B0-----:R-:W-:Y:S01]  /*2ad0*/  LEA R245, P6, R5, R160, 0x1 ;  /* 0x000000a005f57211 */ /* 0x001fe200078c08ff */
[----:B------:R-:W-:Y:S01]  /*2ae0*/  IMAD R36, R36, R30, RZ ;  /* 0x0000001e24247224 */ /* 0x000fe200078e02ff */
[----:B------:R-:W-:Y:S01]  /*2af0*/  LEA R243, P1, R7, R160, 0x1 ;  /* 0x000000a007f37211 */ /* 0x000fe200078208ff */
[-C--:B------:R-:W-:Y:S01]  /*2b00*/  IMAD R37, R37, R30.reuse, RZ ;  /* 0x0000001e25257224 */ /* 0x080fe200078e02ff */
[----:B------:R-:W-:Y:S01]  /*2b10*/  LEA.HI.X.SX32 R244, R5, R161, 0x1, P6 ;  /* 0x000000a105f47211 */ /* 0x000fe200030f0eff */
[----:B------:R-:W-:Y:S01]  /*2b20*/  IMAD R38, R38, R30, RZ ;  /* 0x0000001e26267224 */ /* 0x000fe200078e02ff */
[----:B------:R-:W-:Y:S01]  /*2b30*/  LEA R241, P2, R8, R160, 0x1 ;  /* 0x000000a008f17211 */ /* 0x000fe200078408ff */
[----:B------:R-:W-:Y:S01]  /*2b40*/  IMAD R4, R4, R30, RZ ;  /* 0x0000001e04047224 */ /* 0x000fe200078e02ff */
[-C--:B------:R-:W-:Y:S01]  /*2b50*/  LEA R237, P3, R9, R160.reuse, 0x1 ;  /* 0x000000a009ed7211 */ /* 0x080fe200078608ff */
[----:B------:R-:W-:Y:S01]  /*2b60*/  USGXT.U32 UR4, UR4, 0xe ;  /* 0x0000000e0404789a */ /* 0x000fe20008000000 */
[----:B------:R-:W-:-:S02]  /*2b70*/  LEA R219, P4, R10, R160, 0x1 ;  /* 0x000000a00adb7211 */ /* 0x000fc400078808ff */
[----:B------:R-:W-:Y:S02]  /*2b80*/  CS2R R30, SRZ ;  /* 0x00000000001e7805 */ /* 0x000fe4000001ff00 */
[-C--:B------:R-:W-:Y:S01]  /*2b90*/  LEA R221, P5, R11, R160.reuse, 0x1 ;  /* 0x000000a00bdd7211 */ /* 0x080fe200078a08ff */
[----:B------:R-:W-:Y:S01]  /*2ba0*/  UIADD3.64 UR14, UR4, -UR14, URZ ;  /* 0x8000000e040e7297 */ /* 0x000fe2000fffe03f */
[-C--:B------:R-:W-:Y:S01]  /*2bb0*/  LEA R211, P6, R12, R160.reuse, 0x1 ;  /* 0x000000a00cd37211 */ /* 0x080fe200078c08ff */
[----:B------:R-:W-:Y:S01]  /*2bc0*/  ULDC UR17, c[0x0][0x230] ;  /* 0x00008c0000117ab9 */ /* 0x000fe20000000800 */
[-C--:B------:R-:W-:Y:S02]  /*2bd0*/  LEA.HI.X.SX32 R242, R7, R161.reuse, 0x1, P1 ;  /* 0x000000a107f27211 */ /* 0x080fe400008f0eff */
[----:B------:R-:W-:Y:S02]  /*2be0*/  LEA R209, P1, R13, R160, 0x1 ;  /* 0x000000a00dd17211 */ /* 0x000fe400078208ff */
[----:B------:R-:W-:-:S02]  /*2bf0*/  LEA.HI.X.SX32 R240, R8, R161, 0x1, P2 ;  /* 0x000000a108f07211 */ /* 0x000fc400010f0eff */
[-C--:B------:R-:W-:Y:S02]  /*2c00*/  LEA.HI.X.SX32 R216, R9, R161.reuse, 0x1, P3 ;  /* 0x000000a109d87211 */ /* 0x080fe400018f0eff */
[-C--:B------:R-:W-:Y:S02]  /*2c10*/  LEA.HI.X.SX32 R214, R10, R161.reuse, 0x1, P4 ;  /* 0x000000a10ad67211 */ /* 0x080fe400020f0eff */
[-C--:B------:R-:W-:Y:S02]  /*2c20*/  LEA.HI.X.SX32 R212, R11, R161.reuse, 0x1, P5 ;  /* 0x000000a10bd47211 */ /* 0x080fe400028f0eff */
[----:B------:R-:W-:Y:S01]  /*2c30*/  LEA.HI.X.SX32 R210, R12, R161, 0x1, P6 ;  /* 0x000000a10cd27211 */ /* 0x000fe200030f0eff */
[----:B------:R-:W0:Y:S01]  /*2c40*/  LDC R11, c[0x0][0x238] ;  /* 0x00008e00ff0b7b82 */ /* 0x000e220000000800 */
[-C--:B------:R-:W-:Y:S02]  /*2c50*/  LEA R233, P2, R14, R160.reuse, 0x1 ;  /* 0x000000a00ee97211 */ /* 0x080fe400078408ff */
[----:B------:R-:W-:-:S02]  /*2c60*/  LEA R9, P3, R15, R160, 0x1 ;  /* 0x000000a00f097211 */ /* 0x000fc400078608ff */
[-C--:B------:R-:W-:Y:S02]  /*2c70*/  LEA R203, P4, R16, R160.reuse, 0x1 ;  /* 0x000000a010cb7211 */ /* 0x080fe400078808ff */
[-C--:B------:R-:W-:Y:S02]  /*2c80*/  LEA R199, P5, R17, R160.reuse, 0x1 ;  /* 0x000000a011c77211 */ /* 0x080fe400078a08ff */
[-C--:B------:R-:W-:Y:S02]  /*2c90*/  LEA R196, P6, R18, R160.reuse, 0x1 ;  /* 0x000000a012c47211 */ /* 0x080fe400078c08ff */
[-C--:B------:R-:W-:Y:S02]  /*2ca0*/  LEA.HI.X.SX32 R208, R13, R161.reuse, 0x1, P1 ;  /* 0x000000a10dd07211 */ /* 0x080fe400008f0eff */
[----:B------:R-:W-:Y:S02]  /*2cb0*/  LEA R194, P1, R19, R160, 0x1 ;  /* 0x000000a013c27211 */ /* 0x000fe400078208ff */
[----:B------:R-:W-:-:S02]  /*2cc0*/  LEA.HI.X.SX32 R206, R14, R161, 0x1, P2 ;  /* 0x000000a10ece7211 */ /* 0x000fc400010f0eff */
[-C--:B------:R-:W-:Y:S02]  /*2cd0*/  LEA.HI.X.SX32 R204, R15, R161.reuse, 0x1, P3 ;  /* 0x000000a10fcc7211 */ /* 0x080fe400018f0eff */
[-C--:B------:R-:W-:Y:S02]  /*2ce0*/  LEA.HI.X.SX32 R202, R16, R161.reuse, 0x1, P4 ;  /* 0x000000a110ca7211 */ /* 0x080fe400020f0eff */
[-C--:B------:R-:W-:Y:S02]  /*2cf0*/  LEA.HI.X.SX32 R198, R17, R161.reuse, 0x1, P5 ;  /* 0x000000a111c67211 */ /* 0x080fe400028f0eff */
[----:B------:R-:W-:Y:S02]  /*2d00*/  LEA.HI.X.SX32 R197, R18, R161, 0x1, P6 ;  /* 0x000000a112c57211 */ /* 0x000fe400030f0eff */
[-C--:B------:R-:W-:Y:S02]  /*2d10*/  LEA R192, P2, R20, R160.reuse, 0x1 ;  /* 0x000000a014c07211 */ /* 0x080fe400078408ff */
[----:B------:R-:W-:-:S02]  /*2d20*/  LEA R191, P3, R21, R160, 0x1 ;  /* 0x000000a015bf7211 */ /* 0x000fc400078608ff */
[-C--:B------:R-:W-:Y:S02]  /*2d30*/  LEA R188, P4, R22, R160.reuse, 0x1 ;  /* 0x000000a016bc7211 */ /* 0x080fe400078808ff */
[-C--:B------:R-:W-:Y:S02]  /*2d40*/  LEA R187, P5, R23, R160.reuse, 0x1 ;  /* 0x000000a017bb7211 */ /* 0x080fe400078a08ff */
[-C--:B------:R-:W-:Y:S02]  /*2d50*/  LEA R184, P6, R24, R160.reuse, 0x1 ;  /* 0x000000a018b87211 */ /* 0x080fe400078c08ff */
[----:B------:R-:W-:Y:S01]  /*2d60*/  LEA.HI.X.SX32 R195, R19, R161, 0x1, P1 ;  /* 0x000000a113c37211 */ /* 0x000fe200008f0eff */
[-C--:B0-----:R-:W-:Y:S01]  /*2d70*/  IMAD R19, R248, R11.reuse, RZ ;  /* 0x0000000bf8137224 */ /* 0x081fe200078e02ff */
[----:B------:R-:W-:Y:S01]  /*2d80*/  LEA R182, P1, R25, R160, 0x1 ;  /* 0x000000a019b67211 */ /* 0x000fe200078208ff */
[----:B------:R-:W-:Y:S01]  /*2d90*/  IMAD R19, R251, R11, RZ ;  /* 0x0000000bfb137224 */ /* 0x000fe200078e02ff */
[----:B------:R-:W-:Y:S01]  /*2da0*/  LEA.HI.X.SX32 R193, R20, R161, 0x1, P2 ;  /* 0x000000a114c17211 */ /* 0x000fe200010f0eff */
[----:B------:R-:W-:Y:S01]  /*2db0*/  IMAD R20, R247, R11, RZ ;  /* 0x0000000bf7147224 */ /* 0x000fe200078e02ff */
[----:B------:R-:W-:Y:S01]  /*2dc0*/  LEA.HI.X.SX32 R190, R21, R161, 0x1, P3 ;  /* 0x000000a115be7211 */ /* 0x000fe200018f0eff */
[----:B------:R-:W-:Y:S01]  /*2dd0*/  IMAD R20, R250, R11, RZ ;  /* 0x0000000bfa147224 */ /* 0x000fe200078e02ff */
[----:B------:R-:W-:-:S02]  /*2de0*/  LEA.HI.X.SX32 R189, R22, R161, 0x1, P4 ;  /* 0x000000a116bd7211 */ /* 0x000fc400020f0eff */
[-C--:B------:R-:W-:Y:S02]  /*2df0*/  LEA.HI.X.SX32 R186, R23, R161.reuse, 0x1, P5 ;  /* 0x000000a117ba7211 */ /* 0x080fe400028f0eff */
[----:B------:R-:W-:Y:S02]  /*2e00*/  LEA.HI.X.SX32 R185, R24, R161, 0x1, P6 ;  /* 0x000000a118b97211 */ /* 0x000fe400030f0eff */
[-C--:B------:R-:W-:Y:S02]  /*2e10*/  LEA R180, P2, R26, R160.reuse, 0x1 ;  /* 0x000000a01ab47211 */ /* 0x080fe400078408ff */
[-C--:B------:R-:W-:Y:S02]  /*2e20*/  LEA R178, P3, R27, R160.reuse, 0x1 ;  /* 0x000000a01bb27211 */ /* 0x080fe400078608ff */
[-C--:B------:R-:W-:Y:S02]  /*2e30*/  LEA R176, P4, R28, R160.reuse, 0x1 ;  /* 0x000000a01cb07211 */ /* 0x080fe400078808ff */
[----:B------:R-:W-:-:S02]  /*2e40*/  LEA R175, P5, R29, R160, 0x1 ;  /* 0x000000a01daf7211 */ /* 0x000fc400078a08ff */
[-C--:B------:R-:W-:Y:S02]  /*2e50*/  LEA R172, P6, R32, R160.reuse, 0x1 ;  /* 0x000000a020ac7211 */ /* 0x080fe400078c08ff */
[-C--:B------:R-:W-:Y:S02]  /*2e60*/  LEA.HI.X.SX32 R183, R25, R161.reuse, 0x1, P1 ;  /* 0x000000a119b77211 */ /* 0x080fe400008f0eff */
[----:B------:R-:W-:Y:S02]  /*2e70*/  CS2R R24, SRZ ;  /* 0x0000000000187805 */ /* 0x000fe4000001ff00 */
[----:B------:R-:W-:Y:S02]  /*2e80*/  LEA R170, P1, R33, R160, 0x1 ;  /* 0x000000a021aa7211 */ /* 0x000fe400078208ff */
[-C--:B------:R-:W-:Y:S02]  /*2e90*/  LEA.HI.X.SX32 R181, R26, R161.reuse, 0x1, P2 ;  /* 0x000000a11ab57211 */ /* 0x080fe400010f0eff */
[----:B------:R-:W-:-:S02]  /*2ea0*/  LEA.HI.X.SX32 R179, R27, R161, 0x1, P3 ;  /* 0x000000a11bb37211 */ /* 0x000fc400018f0eff */
[----:B------:R-:W-:Y:S02]  /*2eb0*/  CS2R R26, SRZ ;  /* 0x00000000001a7805 */ /* 0x000fe4000001ff00 */
[-C--:B------:R-:W-:Y:S02]  /*2ec0*/  LEA.HI.X.SX32 R177, R28, R161.reuse, 0x1, P4 ;  /* 0x000000a11cb17211 */ /* 0x080fe400020f0eff */
[-C--:B------:R-:W-:Y:S02]  /*2ed0*/  LEA.HI.X.SX32 R174, R29, R161.reuse, 0x1, P5 ;  /* 0x000000a11dae7211 */ /* 0x080fe400028f0eff */
[----:B------:R-:W-:Y:S02]  /*2ee0*/  CS2R R28, SRZ ;  /* 0x00000000001c7805 */ /* 0x000fe4000001ff00 */
[----:B------:R-:W-:Y:S02]  /*2ef0*/  LEA.HI.X.SX32 R173, R32, R161, 0x1, P6 ;  /* 0x000000a120ad7211 */ /* 0x000fe400030f0eff */
[----:B------:R-:W-:-:S02]  /*2f00*/  LEA R169, P2, R34, R160, 0x1 ;  /* 0x000000a022a97211 */ /* 0x000fc400078408ff */
[-C--:B------:R-:W-:Y:S02]  /*2f10*/  LEA R162, P3, R35, R160.reuse, 0x1 ;  /* 0x000000a023a27211 */ /* 0x080fe400078608ff */
[-C--:B------:R-:W-:Y:S02]  /*2f20*/  LEA R158, P4, R36, R160.reuse, 0x1 ;  /* 0x000000a0249e7211 */ /* 0x080fe400078808ff */
[-C--:B------:R-:W-:Y:S02]  /*2f30*/  LEA R166, P5, R37, R160.reuse, 0x1 ;  /* 0x000000a025a67211 */ /* 0x080fe400078a08ff */
[----:B------:R-:W-:Y:S02]  /*2f40*/  LEA R156, P6, R38, R160, 0x1 ;  /* 0x000000a0269c7211 */ /* 0x000fe400078c08ff */
[----:B------:R-:W-:Y:S02]  /*2f50*/  LEA.HI.X.SX32 R171, R33, R161, 0x1, P1 ;  /* 0x000000a121ab7211 */ /* 0x000fe400008f0eff */
[----:B------:R-:W-:-:S02]  /*2f60*/  CS2R R32, SRZ ;  /* 0x0000000000207805 */ /* 0x000fc4000001ff00 */
[----:B------:R-:W-:Y:S02]  /*2f70*/  LEA R160, P1, R4, R160, 0x1 ;  /* 0x000000a004a07211 */ /* 0x000fe400078208ff */
[-C--:B------:R-:W-:Y:S02]  /*2f80*/  LEA.HI.X.SX32 R168, R34, R161.reuse, 0x1, P2 ;  /* 0x000000a122a87211 */ /* 0x080fe400010f0eff */
[-C--:B------:R-:W-:Y:S02]  /*2f90*/  LEA.HI.X.SX32 R163, R35, R161.reuse, 0x1, P3 ;  /* 0x000000a123a37211 */ /* 0x080fe400018f0eff */
[----:B------:R-:W-:Y:S02]  /*2fa0*/  CS2R R34, SRZ ;  /* 0x0000000000227805 */ /* 0x000fe4000001ff00 */
[-C--:B------:R-:W-:Y:S02]  /*2fb0*/  LEA.HI.X.SX32 R159, R36, R161.reuse, 0x1, P4 ;  /* 0x000000a1249f7211 */ /* 0x080fe400020f0eff */
[----:B------:R-:W-:-:S02]  /*2fc0*/  LEA.HI.X.SX32 R167, R37, R161, 0x1, P5 ;  /* 0x000000a125a77211 */ /* 0x000fc400028f0eff */
[----:B------:R-:W-:Y:S02]  /*2fd0*/  CS2R R36, SRZ ;  /* 0x0000000000247805 */ /* 0x000fe4000001ff00 */
[-C--:B------:R-:W-:Y:S02]  /*2fe0*/  LEA.HI.X.SX32 R157, R38, R161.reuse, 0x1, P6 ;  /* 0x000000a1269d7211 */ /* 0x080fe400030f0eff */
[----:B------:R-:W-:Y:S02]  /*2ff0*/  CS2R R38, SRZ ;  /* 0x0000000000267805 */ /* 0x000fe4000001ff00 */
[----:B------:R-:W-:Y:S02]  /*3000*/  LEA.HI.X.SX32 R161, R4, R161, 0x1, P1 ;  /* 0x000000a104a17211 */ /* 0x000fe400008f0eff */
[----:B------:R-:W0:Y:S01]  /*3010*/  LDC R4, c[0x0][0x23c] ;  /* 0x00008f00ff047b82 */ /* 0x000e220000000800 */
[----:B------:R-:W-:Y:S02]  /*3020*/  LOP3.LUT R7, R152, 0x1f, RZ, 0xc0, !PT ;  /* 0x0000001f98077812 */ /* 0x000fe400078ec0ff */
[----:B------:R-:W-:-:S02]  /*3030*/  LOP3.LUT R16, R0, 0xe, RZ, 0xfc, !PT ;  /* 0x0000000e00107812 */ /* 0x000fc400078efcff */
[C---:B------:R-:W-:Y:S02]  /*3040*/  LOP3.LUT R13, R0.reuse, 0x8, RZ, 0xfc, !PT ;  /* 0x00000008000d7812 */ /* 0x040fe400078efcff */
[C---:B------:R-:W-:Y:S02]  /*3050*/  LOP3.LUT R8, R0.reuse, 0x2, RZ, 0xfc, !PT ;  /* 0x0000000200087812 */ /* 0x040fe400078efcff */
[----:B------:R-:W-:Y:S02]  /*3060*/  LOP3.LUT R10, R0, 0x4, RZ, 0xfc, !PT ;  /* 0x00000004000a7812 */ /* 0x000fe400078efcff */
[----:B------:R-:W-:Y:S02]  /*3070*/  LEA R164, P0, R40, UR6, 0x1 ;  /* 0x0000000628a47c11 */ /* 0x000fe4000f8008ff */
[----:B------:R-:W-:Y:S01]  /*3080*/  LOP3.LUT R12, R0, 0x6, RZ, 0xfc, !PT ;  /* 0x00000006000c7812 */ /* 0x000fe200078efcff */
[----:B------:R-:W-:Y:S01]  /*3090*/  IMAD R10, R10, R11, RZ ;  /* 0x0000000b0a0a7224 */ /* 0x000fe200078e02ff */
[----:B------:R-:W-:-:S02]  /*30a0*/  LOP3.LUT R14, R0, 0xa, RZ, 0xfc, !PT ;  /* 0x0000000a000e7812 */ /* 0x000fc400078efcff */
[----:B------:R-:W-:Y:S01]  /*30b0*/  LOP3.LUT R15, R0, 0xc, RZ, 0xfc, !PT ;  /* 0x0000000c000f7812 */ /* 0x000fe200078efcff */
[-C--:B------:R-:W-:Y:S01]  /*30c0*/  IMAD R12, R12, R11.reuse, RZ ;  /* 0x0000000b0c0c7224 */ /* 0x080fe200078e02ff */
[----:B------:R-:W-:Y:S01]  /*30d0*/  LOP3.LUT R17, R0, 0x10, RZ, 0xfc, !PT ;  /* 0x0000001000117812 */ /* 0x000fe200078efcff */
[-C--:B------:R-:W-:Y:S01]  /*30e0*/  IMAD R14, R14, R11.reuse, RZ ;  /* 0x0000000b0e0e7224 */ /* 0x080fe200078e02ff */
[----:B------:R-:W-:Y:S01]  /*30f0*/  LOP3.LUT R18, R0, 0x12, RZ, 0xfc, !PT ;  /* 0x0000001200127812 */ /* 0x000fe200078efcff */
[-C--:B------:R-:W-:Y:S01]  /*3100*/  IMAD R15, R15, R11.reuse, RZ ;  /* 0x0000000b0f0f7224 */ /* 0x080fe200078e02ff */
[----:B------:R-:W-:Y:S01]  /*3110*/  LOP3.LUT R2, R2, 0x30, R43, 0x78, !PT ;  /* 0x0000003002027812 */ /* 0x000fe200078e782b */
[----:B0-----:R-:W-:Y:S01]  /*3120*/  IMAD.SHL.U32 R238, R4, 0x20, RZ ;  /* 0x0000002004ee7824 */ /* 0x001fe200078e00ff */
[----:B------:R-:W-:Y:S01]  /*3130*/  LEA.HI.X.SX32 R165, R40, UR7, 0x1, P0 ;  /* 0x0000000728a57c11 */ /* 0x000fe200080f0eff */
[----:B------:R-:W-:Y:S01]  /*3140*/  IMAD R5, R7, R4, RZ ;  /* 0x0000000407057224 */ /* 0x000fe200078e02ff */
[----:B------:R-:W-:Y:S01]  /*3150*/  CS2R R40, SRZ ;  /* 0x0000000000287805 */ /* 0x000fe2000001ff00 */
[-C--:B------:R-:W-:Y:S01]  /*3160*/  IMAD R4, R0, R11.reuse, RZ ;  /* 0x0000000b00047224 */ /* 0x080fe200078e02ff */
[----:B------:R-:W-:Y:S01]  /*3170*/  CS2R R42, SRZ ;  /* 0x00000000002a7805 */ /* 0x000fe2000001ff00 */
[-C--:B------:R-:W-:Y:S01]  /*3180*/  IMAD R4, R249, R11.reuse, RZ ;  /* 0x0000000bf9047224 */ /* 0x080fe200078e02ff */
[----:B------:R-:W-:Y:S01]  /*3190*/  SHF.R.S32.HI R6, RZ, 0x5, R6 ;  /* 0x00000005ff067819 */ /* 0x000fe20000011406 */
[-C--:B------:R-:W-:Y:S01]  /*31a0*/  IMAD R4, R252, R11.reuse, RZ ;  /* 0x0000000bfc047224 */ /* 0x080fe200078e02ff */
[----:B------:R-:W-:Y:S01]  /*31b0*/  LOP3.LUT R10, R3, 0x20, RZ, 0x3c, !PT ;  /* 0x00000020030a7812 */ /* 0x000fe200078e3cff */
[----:B------:R-:W-:-:S02]  /*31c0*/  IMAD R4, R16, R11, RZ ;  /* 0x0000000b10047224 */ /* 0x000fc400078e02ff */
[-C--:B------:R-:W-:Y:S02]  /*31d0*/  IMAD R4, R13, R11.reuse, RZ ;  /* 0x0000000b0d047224 */ /* 0x080fe400078e02ff */
[-C--:B------:R-:W-:Y:S01]  /*31e0*/  IMAD R4, R8, R11.reuse, RZ ;  /* 0x0000000b08047224 */ /* 0x080fe200078e02ff */
[C---:B------:R-:W-:Y:S01]  /*31f0*/  LOP3.LUT R8, R3.reuse, 0x40, RZ, 0x3c, !PT ;  /* 0x0000004003087812 */ /* 0x040fe200078e3cff */
[-C--:B------:R-:W-:Y:S01]  /*3200*/  IMAD R18, R18, R11.reuse, RZ ;  /* 0x0000000b12127224 */ /* 0x080fe200078e02ff */
[----:B------:R-:W-:Y:S01]  /*3210*/  LOP3.LUT R4, R3, 0x60, RZ, 0x3c, !PT ;  /* 0x0000006003047812 */ /* 0x000fe200078e3cff */
[----:B------:R-:W-:-:S07]  /*3220*/  IMAD R17, R17, R11, RZ ;  /* 0x0000000b11117224 */ /* 0x000fce00078e02ff */
.L_x_1:
[----:B------:R-:W0:Y:S01]  /*3230*/  LDC R13, c[0x0][0x238] ;  /* 0x00008e00ff0d7b82 */ /* 0x000e220000000800 */
[C---:B------:R-:W-:Y:S02]  /*3240*/  LOP3.LUT R12, R0.reuse, 0x8, RZ, 0xfc, !PT ;  /* 0x00000008000c7812 */ /* 0x040fe400078efcff */
[C---:B------:R-:W-:Y:S02]  /*3250*/  ISETP.GE.AND P0, PT, R0.reuse, UR17, PT ;  /* 0x0000001100007c0c */ /* 0x040fe4000bf06270 */
[----:B------:R-:W-:Y:S02]  /*3260*/  PRMT R207, RZ, 0x7610, R207 ;  /* 0x00007610ffcf7816 */ /* 0x000fe400000000cf */
[----:B------:R-:W-:Y:S01]  /*3270*/  LOP3.LUT R14, R0, 0x8, RZ, 0xfc, !PT ;  /* 0x00000008000e7812 */ /* 0x000fe200078efcff */
[----:B------:R-:W1:Y:S03]  /*3280*/  LDC R10, c[0x0][0x238] ;  /* 0x00008e00ff0a7b82 */ /* 0x000e660000000800 */
[----:B------:R-:W-:-:S02]  /*3290*/  ISETP.GE.AND P1, PT, R14, UR17, PT ;  /* 0x000000110e007c0c */ /* 0x000fc4000bf26270 */
[----:B------:R-:W-:Y:S02]  /*32a0*/  PRMT R234, RZ, 0x7610, R234 ;  /* 0x00007610ffea7816 */ /* 0x000fe400000000ea */
[----:B------:R-:W-:Y:S01]  /*32b0*/  PRMT R223, RZ, 0x7610, R223 ;  /* 0x00007610ffdf7816 */ /* 0x000fe200000000df */
[----:B------:R-:W2:Y:S01]  /*32c0*/  LDC R17, c[0x0][0x238] ;  /* 0x00008e00ff117b82 */ /* 0x000ea20000000800 */
[----:B0-----:R-:W-:Y:S01]  /*32d0*/  IMAD R12, R12, R13, RZ ;  /* 0x0000000d0c0c7224 */ /* 0x001fe200078e02ff */
[----:B------:R-:W-:-:S06]  /*32e0*/  PRMT R213, RZ, 0x7610, R213 ;  /* 0x00007610ffd57816 */ /* 0x000fcc00000000d5 */
[----:B------:R-:W0:Y:S01]  /*32f0*/  LDC R13, c[0x0][0x238] ;  /* 0x00008e00ff0d7b82 */ /* 0x000e220000000800 */
[----:B-1----:R-:W-:Y:S01]  /*3300*/  IMAD R10, R0, R10, RZ ;  /* 0x0000000a000a7224 */ /* 0x002fe200078e02ff */
[----:B------:R-:W-:-:S06]  /*3310*/  PRMT R215, RZ, 0x7610, R215 ;  /* 0x00007610ffd77816 */ /* 0x000fcc00000000d7 */
[----:B------:R-:W1:Y:S01]  /*3320*/  LDC R15, c[0x0][0x238] ;  /* 0x00008e00ff0f7b82 */ /* 0x000e620000000800 */
[----:B------:R-:W-:-:S05]  /*3330*/  IMAD.WIDE R10, R10, 0x2, R164 ;  /* 0x000000020a0a7825 */ /* 0x000fca00078e02a4 */
[----:B------:R3:W4:Y:S01]  /*3340*/  @!P0 LDG.E.U16 R207, desc[UR10][R10.64] ;  /* 0x0000000a0acf8981 */ /* 0x000722000c1e1500 */
[----:B------:R-:W-:Y:S01]  /*3350*/  LOP3.LUT R14, R0, 0x10, RZ, 0xfc, !PT ;  /* 0x00000010000e7812 */ /* 0x000fe200078efcff */
[----:B------:R-:W5:Y:S03]  /*3360*/  LDC R200, c[0x0][0x238] ;  /* 0x00008e00ffc87b82 */ /* 0x000f660000000800 */
[----:B------:R-:W-:Y:S01]  /*3370*/  ISETP.GE.AND P0, PT, R14, UR17, PT ;  /* 0x000000110e007c0c */ /* 0x000fe2000bf06270 */
[----:B---3--:R-:W-:Y:S01]  /*3380*/  IMAD.WIDE R10, R12, 0x2, R164 ;  /* 0x000000020c0a7825 */ /* 0x008fe200078e02a4 */
[----:B------:R-:W-:-:S03]  /*3390*/  LOP3.LUT R12, R0, 0x10, RZ, 0xfc, !PT ;  /* 0x00000010000c7812 */ /* 0x000fc600078efcff */
[----:B------:R-:W3:Y:S01]  /*33a0*/  LDC R201, c[0x0][0x238] ;  /* 0x00008e00ffc97b82 */ /* 0x000ee20000000800 */
[----:B------:R2:W4:Y:S01]  /*33b0*/  @!P1 LDG.E.U16 R234, desc[UR10][R10.64] ;  /* 0x0000000a0aea9981 */ /* 0x000522000c1e1500 */
[----:B0-----:R-:W-:-:S06]  /*33c0*/  IMAD R12, R12, R13, RZ ;  /* 0x0000000d0c0c7224 */ /* 0x001fcc00078e02ff */
[----:B------:R-:W0:Y:S01]  /*33d0*/  LDC R13, c[0x0][0x238] ;  /* 0x00008e00ff0d7b82 */ /* 0x000e220000000800 */
[----:B--2---:R-:W-:-:S07]  /*33e0*/  IMAD.WIDE R10, R12, 0x2, R164 ;  /* 0x000000020c0a7825 */ /* 0x004fce00078e02a4 */
[----:B------:R-:W2:Y:S01]  /*33f0*/  LDC R12, c[0x0][0x238] ;  /* 0x00008e00ff0c7b82 */ /* 0x000ea20000000800 */
[----:B------:R1:W4:Y:S01]  /*3400*/  @!P0 LDG.E.U16 R223, desc[UR10][R10.64] ;  /* 0x0000000a0adf8981 */ /* 0x000322000c1e1500 */
[C---:B------:R-:W-:Y:S01]  /*3410*/  ISETP.GE.AND P1, PT, R250.reuse, UR17, PT ;  /* 0x00000011fa007c0c */ /* 0x040fe2000bf26270 */
[----:B--2---:R-:W-:-:S04]  /*3420*/  IMAD R12, R250, R12, RZ ;  /* 0x0000000cfa0c7224 */ /* 0x004fc800078e02ff */
[----:B-1----:R-:W-:Y:S01]  /*3430*/  IMAD.WIDE R10, R12, 0x2, R164 ;  /* 0x000000020c0a7825 */ /* 0x002fe200078e02a4 */
[----:B------:R-:W-:-:S07]  /*3440*/  LOP3.LUT R12, R0, 0x2, RZ, 0xfc, !PT ;  /* 0x00000002000c7812 */ /* 0x000fce00078efcff */
[----:B------:R1:W2:Y:S01]  /*3450*/  @!P1 LDG.E.U16 R213, desc[UR10][R10.64] ;  /* 0x0000000a0ad59981 */ /* 0x0002a2000c1e1500 */
[----:B0-----:R-:W-:Y:S02]  /*3460*/  IMAD R12, R12, R13, RZ ;  /* 0x0000000d0c0c7224 */ /* 0x001fe400078e02ff */
[----:B------:R-:W0:Y:S02]  /*3470*/  LDC R13, c[0x0][0x238] ;  /* 0x00008e00ff0d7b82 */ /* 0x000e240000000800 */
[----:B-1----:R-:W-:Y:S01]  /*3480*/  IMAD.WIDE R10, R12, 0x2, R164 ;  /* 0x000000020c0a7825 */ /* 0x002fe200078e02a4 */
[C---:B------:R-:W-:Y:S02]  /*3490*/  LOP3.LUT R12, R0.reuse, 0xa, RZ, 0xfc, !PT ;  /* 0x0000000a000c7812 */ /* 0x040fe400078efcff */
[----:B------:R-:W-:-:S04]  /*34a0*/  LOP3.LUT R14, R0, 0x2, RZ, 0xfc, !PT ;  /* 0x00000002000e7812 */ /* 0x000fc800078efcff */
[----:B------:R-:W-:Y:S01]  /*34b0*/  ISETP.GE.AND P0, PT, R14, UR17, PT ;  /* 0x000000110e007c0c */ /* 0x000fe2000bf06270 */
[----:B0-----:R-:W-:Y:S02]  /*34c0*/  IMAD R12, R12, R13, RZ ;  /* 0x0000000d0c0c7224 */ /* 0x001fe400078e02ff */
[----:B------:R-:W0:Y:S01]  /*34d0*/  LDC R13, c[0x0][0x238] ;  /* 0x00008e00ff0d7b82 */ /* 0x000e220000000800 */
[----:B------:R-:W-:-:S09]  /*34e0*/  LOP3.LUT R14, R0, 0xa, RZ, 0xfc, !PT ;  /* 0x0000000a000e7812 */ /* 0x000fd200078efcff */
[----:B------:R1:W2:Y:S01]  /*34f0*/  @!P0 LDG.E.U16 R215, desc[UR10][R10.64] ;  /* 0x0000000a0ad78981 */ /* 0x0002a2000c1e1500 */
[----:B------:R-:W-:Y:S02]  /*3500*/  ISETP.GE.AND P1, PT, R14, UR17, PT ;  /* 0x000000110e007c0c */ /* 0x000fe4000bf26270 */
[----:B------:R-:W-:Y:S01]  /*3510*/  PRMT R217, RZ, 0x7610, R217 ;  /* 0x00007610ffd97816 */ /* 0x000fe200000000d9 */
[----:B-1----:R-:W-:Y:S01]  /*3520*/  IMAD.WIDE R10, R12, 0x2, R164 ;  /* 0x000000020c0a7825 */ /* 0x002fe200078e02a4 */
[----:B------:R-:W-:-:S09]  /*3530*/  LOP3.LUT R12, R0, 0x12, RZ, 0xfc, !PT ;  /* 0x00000012000c7812 */ /* 0x000fd200078efcff */
[----:B------:R1:W2:Y:S01]  /*3540*/  @!P1 LDG.E.U16 R217, desc[UR10][R10.64] ;  /* 0x0000000a0ad99981 */ /* 0x0002a2000c1e1500 */
[----:B0-----:R-:W-:Y:S01]  /*3550*/  IMAD R12, R12, R13, RZ ;  /* 0x0000000d0c0c7224 */ /* 0x001fe200078e02ff */
[----:B------:R-:W-:Y:S01]  /*3560*/  LOP3.LUT R14, R0, 0x12, RZ, 0xfc, !PT ;  /* 0x00000012000e7812 */ /* 0x000fe200078efcff */
[----:B------:R-:W0:Y:S02]  /*3570*/  LDC R13, c[0x0][0x238] ;  /* 0x00008e00ff0d7b82 */ /* 0x000e240000000800 */
[----:B-1----:R-:W-:-:S06]  /*3580*/  IMAD.WIDE R10, R12, 0x2, R164 ;  /* 0x000000020c0a7825 */ /* 0x002fcc00078e02a4 */
[----:B------:R-:W1:Y:S01]  /*3590*/  LDC R12, c[0x0][0x238] ;  /* 0x00008e00ff0c7b82 */ /* 0x000e620000000800 */
[----:B------:R-:W-:Y:S02]  /*35a0*/  ISETP.GE.AND P0, PT, R14, UR17, PT ;  /* 0x000000110e007c0c */ /* 0x000fe4000bf06270 */
[----:B------:R-:W-:Y:S02]  /*35b0*/  PRMT R218, RZ, 0x7610, R218 ;  /* 0x00007610ffda7816 */ /* 0x000fe400000000da */
[----:B------:R-:W-:Y:S02]  /*35c0*/  ISETP.GE.AND P1, PT, R249, UR17, PT ;  /* 0x00000011f9007c0c */ /* 0x000fe4000bf26270 */
[----:B------:R-:W-:Y:S02]  /*35d0*/  LOP3.LUT R14, R0, 0x4, RZ, 0xfc, !PT ;  /* 0x00000004000e7812 */ /* 0x000fe400078efcff */
[----:B------:R-:W-:-:S05]  /*35e0*/  PRMT R220, RZ, 0x7610, R220 ;  /* 0x00007610ffdc7816 */ /* 0x000fca00000000dc */
[----:B------:R5:W2:Y:S01]  /*35f0*/  @!P0 LDG.E.U16 R218, desc[UR10][R10.64] ;  /* 0x0000000a0ada8981 */ /* 0x000aa2000c1e1500 */
[----:B------:R-:W-:Y:S01]  /*3600*/  ISETP.GE.AND P0, PT, R14, UR17, PT ;  /* 0x000000110e007c0c */ /* 0x000fe2000bf06270 */
[----:B-1----:R-:W-:-:S04]  /*3610*/  IMAD R12, R249, R12, RZ ;  /* 0x0000000cf90c7224 */ /* 0x002fc800078e02ff */
[----:B-----5:R-:W-:Y:S01]  /*3620*/  IMAD.WIDE R10, R12, 0x2, R164 ;  /* 0x000000020c0a7825 */ /* 0x020fe200078e02a4 */
[----:B------:R-:W-:-:S04]  /*3630*/  LOP3.LUT R12, R0, 0x4, RZ, 0xfc, !PT ;  /* 0x00000004000c7812 */ /* 0x000fc800078efcff */
[----:B------:R1:W5:Y:S01]  /*3640*/  @!P1 LDG.E.U16 R220, desc[UR10][R10.64] ;  /* 0x0000000a0adc9981 */ /* 0x000362000c1e1500 */
[----:B0-----:R-:W-:Y:S01]  /*3650*/  IMAD R12, R12, R13, RZ ;  /* 0x0000000d0c0c7224 */ /* 0x001fe200078e02ff */
[----:B------:R-:W-:-:S03]  /*3660*/  PRMT R222, RZ, 0x7610, R222 ;  /* 0x00007610ffde7816 */ /* 0x000fc600000000de */
[----:B-1----:R-:W-:-:S05]  /*3670*/  IMAD.WIDE R10, R12, 0x2, R164 ;  /* 0x000000020c0a7825 */ /* 0x002fca00078e02a4 */
[----:B------:R0:W5:Y:S01]  /*3680*/  @!P0 LDG.E.U16 R222, desc[UR10][R10.64] ;  /* 0x0000000a0ade8981 */ /* 0x000162000c1e1500 */
[----:B------:R-:W-:-:S04]  /*3690*/  LOP3.LUT R13, R0, 0xc, RZ, 0xfc, !PT ;  /* 0x0000000c000d7812 */ /* 0x000fc800078efcff */
[----:B------:R-:W-:Y:S02]  /*36a0*/  ISETP.GE.AND P1, PT, R13, UR17, PT ;  /* 0x000000110d007c0c */ /* 0x000fe4000bf26270 */
[----:B------:R-:W1:Y:S01]  /*36b0*/  LDC R13, c[0x0][0x238] ;  /* 0x00008e00ff0d7b82 */ /* 0x000e620000000800 */
[----:B------:R-:W-:-:S05]  /*36c0*/  LOP3.LUT R16, R0, 0x6, RZ, 0xfc, !PT ;  /* 0x0000000600107812 */ /* 0x000fca00078efcff */
[----:B------:R-:W-:Y:S01]  /*36d0*/  IMAD R16, R16, R17, RZ ;  /* 0x0000001110107224 */ /* 0x000fe200078e02ff */
[C---:B------:R-:W-:Y:S01]  /*36e0*/  LOP3.LUT R14, R0.reuse, 0x6, RZ, 0xfc, !PT ;  /* 0x00000006000e7812 */ /* 0x040fe200078efcff */
[----:B------:R-:W3:Y:S01]  /*36f0*/  LDC R17, c[0x0][0x238] ;  /* 0x00008e00ff117b82 */ /* 0x000ee20000000800 */
[----:B------:R-:W-:Y:S01]  /*3700*/  LOP3.LUT R12, R0, 0xe, RZ, 0xfc, !PT ;  /* 0x0000000e000c7812 */ /* 0x000fe200078efcff */
[----:B0-----:R-:W-:Y:S01]  /*3710*/  IMAD.WIDE R10, R16, 0x2, R164 ;  /* 0x00000002100a7825 */ /* 0x001fe200078e02a4 */
[----:B------:R-:W-:-:S05]  /*3720*/  ISETP.GE.AND P0, PT, R14, UR17, PT ;  /* 0x000000110e007c0c */ /* 0x000fca000bf06270 */
[----:B------:R-:W0:Y:S01]  /*3730*/  LDC R16, c[0x0][0x238] ;  /* 0x00008e00ff107b82 */ /* 0x000e220000000800 */
[----:B------:R-:W-:Y:S02]  /*3740*/  ISETP.GE.AND P2, PT, R12, UR17, PT ;  /* 0x000000110c007c0c */ /* 0x000fe4000bf46270 */
[C---:B------:R-:W-:Y:S02]  /*3750*/  LOP3.LUT R14, R0.reuse, 0xe, RZ, 0xfc, !PT ;  /* 0x0000000e000e7812 */ /* 0x040fe400078efcff */
[----:B------:R-:W-:-:S03]  /*3760*/  LOP3.LUT R12, R0, 0xc, RZ, 0xfc, !PT ;  /* 0x0000000c000c7812 */ /* 0x000fc600078efcff */
[----:B------:R-:W-:Y:S02]  /*3770*/  IMAD R14, R14, R15, RZ ;  /* 0x0000000f0e0e7224 */ /* 0x000fe400078e02ff */
[----:B-1----:R-:W-:Y:S01]  /*3780*/  IMAD R12, R12, R13, RZ ;  /* 0x0000000d0c0c7224 */ /* 0x002fe200078e02ff */
[----:B------:R-:W-:Y:S01]  /*3790*/  PRMT R231, RZ, 0x7610, R231 ;  /* 0x00007610ffe77816 */ /* 0x000fe200000000e7 */
[----:B------:R-:W-:Y:S01]  /*37a0*/  IMAD.WIDE R14, R14, 0x2, R164 ;  /* 0x000000020e0e7825 */ /* 0x000fe200078e02a4 */
[----:B------:R-:W-:Y:S02]  /*37b0*/  PRMT R8, RZ, 0x7610, R8 ;  /* 0x00007610ff087816 */ /* 0x000fe40000000008 */
[----:B------:R-:W-:Y:S01]  /*37c0*/  PRMT R230, RZ, 0x7610, R230 ;  /* 0x00007610ffe67816 */ /* 0x000fe200000000e6 */
[----:B------:R-:W-:Y:S01]  /*37d0*/  IMAD.WIDE R12, R12, 0x2, R164 ;  /* 0x000000020c0c7825 */ /* 0x000fe200078e02a4 */
[----:B------:R-:W5:Y:S01]  /*37e0*/  @!P0 LDG.E.U16 R231, desc[UR10][R10.64] ;  /* 0x0000000a0ae78981 */ /* 0x000f62000c1e1500 */
[----:B------:R-:W-:-:S02]  /*37f0*/  ISETP.GE.AND P0, PT, R252, UR17, PT ;  /* 0x00000011fc007c0c */ /* 0x000fc4000bf06270 */
[----:B------:R-:W-:Y:S01]  /*3800*/  ISETP.GE.AND P3, PT, R247, UR17, PT ;  /* 0x00000011f7007c0c */ /* 0x000fe2000bf66270 */
[----:B------:R-:W5:Y:S01]  /*3810*/  @!P1 LDG.E.U16 R8, desc[UR10][R12.64] ;  /* 0x0000000a0c089981 */ /* 0x000f62000c1e1500 */
[----:B------:R-:W-:-:S03]  /*3820*/  ISETP.GE.AND P1, PT, R251, UR17, PT ;  /* 0x00000011fb007c0c */ /* 0x000fc6000bf26270 */
[----:B------:R1:W5:Y:S01]  /*3830*/  @!P2 LDG.E.U16 R230, desc[UR10][R14.64] ;  /* 0x0000000a0ee6a981 */ /* 0x000362000c1e1500 */
[C---:B------:R-:W-:Y:S01]  /*3840*/  ISETP.GE.AND P2, PT, R248.reuse, UR17, PT ;  /* 0x00000011f8007c0c */ /* 0x040fe2000bf46270 */
[----:B---3--:R-:W-:Y:S02]  /*3850*/  IMAD R17, R248, R17, RZ ;  /* 0x00000011f8117224 */ /* 0x008fe400078e02ff */
[----:B------:R-:W-:Y:S02]  /*3860*/  IMAD R201, R252, R201, RZ ;  /* 0x000000c9fcc97224 */ /* 0x000fe400078e02ff */
[----:B------:R-:W-:Y:S02]  /*3870*/  IMAD R200, R251, R200, RZ ;  /* 0x000000c8fbc87224 */ /* 0x000fe400078e02ff */
[----:B0-----:R-:W-:Y:S01]  /*3880*/  IMAD R16, R247, R16, RZ ;  /* 0x00000010f7107224 */ /* 0x001fe200078e02ff */
[----:B------:R-:W-:Y:S01]  /*3890*/  PRMT R4, RZ, 0x7610, R4 ;  /* 0x00007610ff047816 */ /* 0x000fe20000000004 */
[----:B-1----:R-:W-:Y:S01]  /*38a0*/  IMAD.WIDE R14, R17, 0x2, R164 ;  /* 0x00000002110e7825 */ /* 0x002fe200078e02a4 */
[----:B------:R-:W-:-:S02]  /*38b0*/  PRMT R229, RZ, 0x7610, R229 ;  /* 0x00007610ffe57816 */ /* 0x000fc400000000e5 */
[----:B------:R-:W-:Y:S01]  /*38c0*/  PRMT R232, RZ, 0x7610, R232 ;  /* 0x00007610ffe87816 */ /* 0x000fe200000000e8 */
[----:B------:R-:W-:Y:S01]  /*38d0*/  IMAD.WIDE R10, R201, 0x2, R164 ;  /* 0x00000002c90a7825 */ /* 0x000fe200078e02a4 */
[----:B------:R-:W-:-:S03]  /*38e0*/  PRMT R228, RZ, 0x7610, R228 ;  /* 0x00007610ffe47816 */ /* 0x000fc600000000e4 */
[--C-:B------:R-:W-:Y:S01]  /*38f0*/  IMAD.WIDE R12, R200, 0x2, R164.reuse ;  /* 0x00000002c80c7825 */ /* 0x100fe200078e02a4 */
[----:B------:R0:W3:Y:S03]  /*3900*/  @!P0 LDG.E.U16 R4, desc[UR10][R10.64] ;  /* 0x0000000a0a048981 */ /* 0x0000e6000c1e1500 */
[----:B------:R-:W-:Y:S01]  /*3910*/  IMAD.WIDE R16, R16, 0x2, R164 ;  /* 0x0000000210107825 */ /* 0x000fe200078e02a4 */
[----:B------:R-:W3:Y:S04]  /*3920*/  @!P1 LDG.E.U16 R229, desc[UR10][R12.64] ;  /* 0x0000000a0ce59981 */ /* 0x000ee8000c1e1500 */
[----:B------:R-:W3:Y:S04]  /*3930*/  @!P2 LDG.E.U16 R232, desc[UR10][R14.64] ;  /* 0x0000000a0ee8a981 */ /* 0x000ee8000c1e1500 */
[----:B------:R-:W3:Y:S01]  /*3940*/  @!P3 LDG.E.U16 R228, desc[UR10][R16.64] ;  /* 0x0000000a10e4b981 */ /* 0x000ee2000c1e1500 */
[----:B------:R-:W-:Y:S01]  /*3950*/  BAR.SYNC.DEFER_BLOCKING 0x0 ;  /* 0x0000000000007b1d */ /* 0x000fe20000010000 */
[----:B------:R-:W-:Y:S01]  /*3960*/  ISETP.GE.AND P0, PT, R7, UR17, PT ;  /* 0x0000001107007c0c */ /* 0x000fe2000bf06270 */
[----:B0-----:R-:W-:Y:S01]  /*3970*/  IMAD.WIDE R10, R5, 0x2, R160 ;  /* 0x00000002050a7825 */ /* 0x001fe200078e02a0 */
[----:B------:R-:W-:-:S02]  /*3980*/  PRMT R227, RZ, 0x7610, R227 ;  /* 0x00007610ffe37816 */ /* 0x000fc400000000e3 */
[-C--:B------:R-:W-:Y:S02]  /*3990*/  LOP3.LUT R169, R169, R168.reuse, RZ, 0x3c, !PT ;  /* 0x000000a8a9a97212 */ /* 0x080fe400078e3cff */
[----:B------:R-:W-:Y:S02]  /*39a0*/  PRMT R224, RZ, 0x7610, R224 ;  /* 0x00007610ffe07816 */ /* 0x000fe400000000e0 */
[----:B------:R-:W-:-:S04]  /*39b0*/  LOP3.LUT R168, R169, R168, RZ, 0x3c, !PT ;  /* 0x000000a8a9a87212 */ /* 0x000fc800078e3cff */
[----:B------:R-:W-:Y:S02]  /*39c0*/  LOP3.LUT R169, R169, R168, RZ, 0x3c, !PT ;  /* 0x000000a8a9a97212 */ /* 0x000fe400078e3cff */
[----:B------:R-:W-:Y:S01]  /*39d0*/  PRMT R154, RZ, 0x7610, R154 ;  /* 0x00007610ff9a7816 */ /* 0x000fe2000000009a */
[----:B------:R0:W3:Y:S02]  /*39e0*/  @!P0 LDG.E.U16 R227, desc[UR10][R10.64] ;  /* 0x0000000a0ae38981 */ /* 0x0000e4000c1e1500 */
[----:B0-----:R-:W-:-:S05]  /*39f0*/  IMAD.WIDE R10, R5, 0x2, R158 ;  /* 0x00000002050a7825 */ /* 0x001fca00078e029e */
[----:B------:R0:W3:Y:S01]  /*3a00*/  @!P0 LDG.E.U16 R224, desc[UR10][R10.64] ;  /* 0x0000000a0ae08981 */ /* 0x0000e2000c1e1500 */
[----:B------:R-:W-:Y:S02]  /*3a10*/  PRMT R153, RZ, 0x7610, R153 ;  /* 0x00007610ff997816 */ /* 0x000fe40000000099 */
[----:B------:R-:W-:Y:S01]  /*3a20*/  LOP3.LUT R175, R175, R174, RZ, 0x3c, !PT ;  /* 0x000000aeafaf7212 */ /* 0x000fe200078e3cff */
[----:B0-----:R-:W-:-:S03]  /*3a30*/  IMAD.WIDE R10, R5, 0x2, R168 ;  /* 0x00000002050a7825 */ /* 0x001fc600078e02a8 */
[C---:B------:R-:W-:Y:S02]  /*3a40*/  LOP3.LUT R174, R175.reuse, R174, RZ, 0x3c, !PT ;  /* 0x000000aeafae7212 */ /* 0x040fe400078e3cff */
[----:B------:R0:W3:Y:S01]  /*3a50*/  @!P0 LDG.E.U16 R154, desc[UR10][R10.64] ;  /* 0x0000000a0a9a8981 */ /* 0x0000e2000c1e1500 */
[----:B------:R-:W-:Y:S02]  /*3a60*/  PRMT R152, RZ, 0x7610, R152 ;  /* 0x00007610ff987816 */ /* 0x000fe40000000098 */
[----:B------:R-:W-:Y:S01]  /*3a70*/  LOP3.LUT R175, R175, R174, RZ, 0x3c, !PT ;  /* 0x000000aeafaf7212 */ /* 0x000fe200078e3cff */
[----:B0-----:R-:W-:-:S05]  /*3a80*/  IMAD.WIDE R10, R5, 0x2, R170 ;  /* 0x00000002050a7825 */ /* 0x001fca00078e02aa */
[----:B------:R0:W3:Y:S01]  /*3a90*/  @!P0 LDG.E.U16 R153, desc[UR10][R10.64] ;  /* 0x0000000a0a998981 */ /* 0x0000e2000c1e1500 */
[----:B------:R-:W-:Y:S01]  /*3aa0*/  PRMT R23, RZ, 0x7610, R23 ;  /* 0x00007610ff177816 */ /* 0x000fe20000000017 */
        /* <DEDUP_REMOVED lines=20> */
[----:B------:R-:W-:Y:S02]  /*3bf0*/  PRMT R17, RZ, 0x7610, R17 ;  /* 0x00007610ff117816 */ /* 0x000fe40000000011 */
[----:B------:R-:W-:Y:S01]  /*3c00*/  LOP3.LUT R191, R191, R190, RZ, 0x3c, !PT ;  /* 0x000000bebfbf7212 */ /* 0x000fe200078e3cff */
[----:B0-----:R-:W-:-:S03]  /*3c10*/  IMAD.WIDE R10, R5, 0x2, R184 ;  /* 0x00000002050a7825 */ /* 0x001fc600078e02b8 */
[----:B------:R-:W-:Y:S02]  /*3c20*/  LOP3.LUT R190, R191, R190, RZ, 0x3c, !PT ;  /* 0x000000bebfbe7212 */ /* 0x000fe400078e3cff */
[----:B------:R0:W3:Y:S01]  /*3c30*/  @!P0 LDG.E.U16 R18, desc[UR10][R10.64] ;  /* 0x0000000a0a128981 */ /* 0x0000e2000c1e1500 */
[----:B------:R-:W-:Y:S01]  /*3c40*/  PRMT R225, RZ, 0x7610, R225 ;  /* 0x00007610ffe17816 */ /* 0x000fe200000000e1 */
[----:B------:R-:W-:Y:S01]  /*3c50*/  IMAD.WIDE R14, R5, 0x2, R166 ;  /* 0x00000002050e7825 */ /* 0x000fe200078e02a6 */
[----:B------:R-:W-:Y:S02]  /*3c60*/  PRMT R16, RZ, 0x7610, R16 ;  /* 0x00007610ff107816 */ /* 0x000fe40000000010 */
[----:B------:R-:W-:Y:S01]  /*3c70*/  LOP3.LUT R191, R191, R190, RZ, 0x3c, !PT ;  /* 0x000000bebfbf7212 */ /* 0x000fe200078e3cff */
[C---:B------:R-:W-:Y:S01]  /*3c80*/  IMAD.WIDE R12, R5.reuse, 0x2, R156 ;  /* 0x00000002050c7825 */ /* 0x040fe200078e029c */
[----:B------:R-:W-:Y:S01]  /*3c90*/  PRMT R226, RZ, 0x7610, R226 ;  /* 0x00007610ffe27816 */ /* 0x000fe200000000e2 */
[----:B------:R1:W3:Y:S02]  /*3ca0*/  @!P0 LDG.E.U16 R225, desc[UR10][R14.64] ;  /* 0x0000000a0ee18981 */ /* 0x0002e4000c1e1500 */
[----:B0-----:R-:W-:Y:S01]  /*3cb0*/  IMAD.WIDE R10, R5, 0x2, R186 ;  /* 0x00000002050a7825 */ /* 0x001fe200078e02ba */
[----:B------:R-:W-:-:S02]  /*3cc0*/  PRMT R155, RZ, 0x7610, R155 ;  /* 0x00007610ff9b7816 */ /* 0x000fc4000000009b */
[----:B------:R-:W3:Y:S04]  /*3cd0*/  @!P0 LDG.E.U16 R226, desc[UR10][R12.64] ;  /* 0x0000000a0ce28981 */ /* 0x000ee8000c1e1500 */
[----:B------:R0:W3:Y:S01]  /*3ce0*/  @!P0 LDG.E.U16 R17, desc[UR10][R10.64] ;  /* 0x0000000a0a118981 */ /* 0x0000e2000c1e1500 */
[----:B-1----:R-:W-:Y:S01]  /*3cf0*/  PRMT R15, RZ, 0x7610, R15 ;  /* 0x00007610ff0f7816 */ /* 0x002fe2000000000f */
[----:B0-----:R-:W-:-:S05]  /*3d00*/  IMAD.WIDE R10, R5, 0x2, R188 ;  /* 0x00000002050a7825 */ /* 0x001fca00078e02bc */
[----:B------:R0:W3:Y:S01]  /*3d10*/  @!P0 LDG.E.U16 R16, desc[UR10][R10.64] ;  /* 0x0000000a0a108981 */ /* 0x0000e2000c1e1500 */
[----:B------:R-:W-:Y:S01]  /*3d20*/  IMAD.WIDE R12, R5, 0x2, R162 ;  /* 0x00000002050c7825 */ /* 0x000fe200078e02a2 */
[----:B------:R-:W-:Y:S02]  /*3d30*/  PRMT R14, RZ, 0x7610, R14 ;  /* 0x00007610ff0e7816 */ /* 0x000fe4000000000e */
[----:B------:R-:W-:Y:S02]  /*3d40*/  LOP3.LUT R199, R199, R198, RZ, 0x3c, !PT ;  /* 0x000000c6c7c77212 */ /* 0x000fe400078e3cff */
[----:B------:R1:W3:Y:S01]  /*3d50*/  @!P0 LDG.E.U16 R155, desc[UR10][R12.64] ;  /* 0x0000000a0c9b8981 */ /* 0x0002e2000c1e1500 */
[----:B0-----:R-:W-:-:S05]  /*3d60*/  IMAD.WIDE R10, R5, 0x2, R190 ;  /* 0x00000002050a7825 */ /* 0x001fca00078e02be */
[----:B------:R0:W3:Y:S01]  /*3d70*/  @!P0 LDG.E.U16 R15, desc[UR10][R10.64] ;  /* 0x0000000a0a0f8981 */ /* 0x0000e2000c1e1500 */
[----:B-1----:R-:W-:Y:S01]  /*3d80*/  PRMT R13, RZ, 0x7610, R13 ;  /* 0x00007610ff0d7816 */ /* 0x002fe2000000000d */
[----:B0-----:R-:W-:-:S05]  /*3d90*/  IMAD.WIDE R10, R5, 0x2, R192 ;  /* 0x00000002050a7825 */ /* 0x001fca00078e02c0 */
[----:B------:R0:W3:Y:S01]  /*3da0*/  @!P0 LDG.E.U16 R14, desc[UR10][R10.64] ;  /* 0x0000000a0a0e8981 */ /* 0x0000e2000c1e1500 */
[----:B------:R-:W-:Y:S02]  /*3db0*/  LOP3.LUT R198, R199, R198, RZ, 0x3c, !PT ;  /* 0x000000c6c7c67212 */ /* 0x000fe400078e3cff */
[----:B------:R-:W-:Y:S01]  /*3dc0*/  PRMT R12, RZ, 0x7610, R12 ;  /* 0x00007610ff0c7816 */ /* 0x000fe2000000000c */
[----:B0-----:R-:W-:Y:S01]  /*3dd0*/  IMAD.WIDE R10, R5, 0x2, R194 ;  /* 0x00000002050a7825 */ /* 0x001fe200078e02c2 */
[----:B------:R-:W-:-:S04]  /*3de0*/  LOP3.LUT R199, R199, R198, RZ, 0x3c, !PT ;  /* 0x000000c6c7c77212 */ /* 0x000fc800078e3cff */
[----:B------:R0:W3:Y:S01]  /*3df0*/  @!P0 LDG.E.U16 R13, desc[UR10][R10.64] ;  /* 0x0000000a0a0d8981 */ /* 0x0000e2000c1e1500 */
[----:B------:R-:W-:-:S04]  /*3e00*/  IMAD.WIDE R200, R5, 0x2, R198 ;  /* 0x0000000205c87825 */ /* 0x000fc800078e02c6 */
[----:B0-----:R-:W-:-:S05]  /*3e10*/  IMAD.WIDE R10, R5, 0x2, R196 ;  /* 0x00000002050a7825 */ /* 0x001fca00078e02c4 */
[----:B------:R0:W3:Y:S02]  /*3e20*/  @!P0 LDG.E.U16 R12, desc[UR10][R10.64] ;  /* 0x0000000a0a0c8981 */ /* 0x0000e4000c1e1500 */
[----:B0-----:R-:W-:Y:S02]  /*3e30*/  PRMT R11, RZ, 0x7610, R11 ;  /* 0x00007610ff0b7816 */ /* 0x001fe4000000000b */
[----:B------:R-:W-:-:S04]  /*3e40*/  PRMT R10, RZ, 0x7610, R10 ;  /* 0x00007610ff0a7816 */ /* 0x000fc8000000000a */
[----:B------:R0:W3:Y:S02]  /*3e50*/  @!P0 LDG.E.U16 R11, desc[UR10][R200.64] ;  /* 0x0000000ac80b8981 */ /* 0x0000e4000c1e1500 */
[----:B0-----:R-:W-:Y:S02]  /*3e60*/  IMAD.MOV.U32 R200, RZ, RZ, R203 ;  /* 0x000000ffffc87224 */ /* 0x001fe400078e00cb */
[----:B------:R-:W-:Y:S02]  /*3e70*/  IMAD.MOV.U32 R201, RZ, RZ, R202 ;  /* 0x000000ffffc97224 */ /* 0x000fe400078e00ca */
[----:B------:R-:W-:-:S05]  /*3e80*/  IMAD.WIDE R202, R5, 0x2, R200 ;  /* 0x0000000205ca7825 */ /* 0x000fca00078e02c8 */
[----:B------:R0:W3:Y:S02]  /*3e90*/  @!P0 LDG.E.U16 R10, desc[UR10][R202.64] ;  /* 0x0000000aca0a8981 */ /* 0x0000e4000c1e1500 */
[--C-:B0-----:R-:W-:Y:S02]  /*3ea0*/  IMAD.MOV.U32 R202, RZ, RZ, R9.reuse ;  /* 0x000000ffffca7224 */ /* 0x101fe400078e0009 */
[----:B------:R-:W-:Y:S01]  /*3eb0*/  IMAD.MOV.U32 R203, RZ, RZ, R204 ;  /* 0x000000ffffcb7224 */ /* 0x000fe200078e00cc */
[----:B------:R-:W-:Y:S01]  /*3ec0*/  PRMT R9, RZ, 0x7610, R9 ;  /* 0x00007610ff097816 */ /* 0x000fe20000000009 */
[----:B------:R-:W-:Y:S01]  /*3ed0*/  IMAD.WIDE R204, R5, 0x2, R202 ;  /* 0x0000000205cc7825 */ /* 0x000fe200078e02ca */
[----:B----4-:R0:W-:Y:S04]  /*3ee0*/  STS.U16 [R3+UR8+0x4000], R207 ;  /* 0x004000cf03007988 */ /* 0x0101e80008000408 */
[----:B------:R1:W4:Y:S02]  /*3ef0*/  @!P0 LDG.E.U16 R9, desc[UR10][R204.64] ;  /* 0x0000000acc098981 */ /* 0x000324000c1e1500 */
[----:B-1----:R-:W-:-:S02]  /*3f00*/  IMAD.MOV.U32 R204, RZ, RZ, R233 ;  /* 0x000000ffffcc7224 */ /* 0x002fc400078e00e9 */
[----:B------:R-:W-:Y:S01]  /*3f10*/  IMAD.MOV.U32 R205, RZ, RZ, R206 ;  /* 0x000000ffffcd7224 */ /* 0x000fe200078e00ce */
[----:B------:R-:W-:Y:S01]  /*3f20*/  PRMT R233, RZ, 0x7610, R233 ;  /* 0x00007610ffe97816 */ /* 0x000fe200000000e9 */
[----:B0-----:R-:W-:Y:S01]  /*3f30*/  IMAD.WIDE R206, R5, 0x2, R204 ;  /* 0x0000000205ce7825 */ /* 0x001fe200078e02cc */
[----:B------:R0:W-:Y:S04]  /*3f40*/  STS.U16 [R3+UR8+0x4400], R234 ;  /* 0x004400ea03007988 */ /* 0x0001e80008000408 */
[----:B------:R1:W4:Y:S01]  /*3f50*/  @!P0 LDG.E.U16 R233, desc[UR10][R206.64] ;  /* 0x0000000acee98981 */ /* 0x000322000c1e1500 */
[----:B0-----:R-:W-:Y:S01]  /*3f60*/  PRMT R234, RZ, 0x7610, R234 ;  /* 0x00007610ffea7816 */ /* 0x001fe200000000ea */
[----:B-1----:R-:W-:Y:S02]  /*3f70*/  IMAD.MOV.U32 R206, RZ, RZ, R209 ;  /* 0x000000ffffce7224 */ /* 0x002fe400078e00d1 */
[----:B------:R-:W-:-:S02]  /*3f80*/  IMAD.MOV.U32 R207, RZ, RZ, R208 ;  /* 0x000000ffffcf7224 */ /* 0x000fc400078e00d0 */
[----:B------:R-:W-:Y:S01]  /*3f90*/  IMAD.WIDE R208, R5, 0x2, R206 ;  /* 0x0000000205d07825 */ /* 0x000fe200078e02ce */
[----:B------:R-:W-:-:S04]  /*3fa0*/  PRMT R235, RZ, 0x7610, R235 ;  /* 0x00007610ffeb7816 */ /* 0x000fc800000000eb */
[----:B------:R0:W4:Y:S02]  /*3fb0*/  @!P0 LDG.E.U16 R234, desc[UR10][R208.64] ;  /* 0x0000000ad0ea8981 */ /* 0x000124000c1e1500 */
[----:B0-----:R-:W-:Y:S02]  /*3fc0*/  IMAD.MOV.U32 R208, RZ, RZ, R211 ;  /* 0x000000ffffd07224 */ /* 0x001fe400078e00d3 */
[----:B------:R-:W-:Y:S02]  /*3fd0*/  IMAD.MOV.U32 R209, RZ, RZ, R210 ;  /* 0x000000ffffd17224 */ /* 0x000fe400078e00d2 */
[----:B------:R-:W-:Y:S01]  /*3fe0*/  IMAD.WIDE R210, R5, 0x2, R208 ;  /* 0x0000000205d27825 */ /* 0x000fe200078e02d0 */
[----:B--2---:R0:W-:Y:S04]  /*3ff0*/  STS.U16 [R3+UR8+0x4c00], R213 ;  /* 0x004c00d503007988 */ /* 0x0041e80008000408 */
[----:B------:R1:W2:Y:S01]  /*4000*/  @!P0 LDG.E.U16 R235, desc[UR10][R210.64] ;  /* 0x0000000ad2eb8981 */ /* 0x0002a2000c1e1500 */
[----:B------:R-:W-:Y:S01]  /*4010*/  PRMT R236, RZ, 0x7610, R236 ;  /* 0x00007610ffec7816 */ /* 0x000fe200000000ec */
[----:B-1----:R-:W-:-:S02]  /*4020*/  IMAD.MOV.U32 R210, RZ, RZ, R221 ;  /* 0x000000ffffd27224 */ /* 0x002fc400078e00dd */
[----:B------:R-:W-:Y:S01]  /*4030*/  IMAD.MOV.U32 R211, RZ, RZ, R212 ;  /* 0x000000ffffd37224 */ /* 0x000fe200078e00d4 */
[----:B------:R1:W-:Y:S01]  /*4040*/  STS.U16 [R3+UR8+0x4800], R223 ;  /* 0x004800df03007988 */ /* 0x0003e20008000408 */
[----:B0-----:R-:W-:Y:S01]  /*4050*/  IMAD.WIDE R212, R5, 0x2, R210 ;  /* 0x0000000205d47825 */ /* 0x001fe200078e02d2 */
[----:B------:R-:W-:-:S04]  /*4060*/  PRMT R239, RZ, 0x7610, R239 ;  /* 0x00007610ffef7816 */ /* 0x000fc800000000ef */
[----:B------:R0:W2:Y:S01]  /*4070*/  @!P0 LDG.E.U16 R236, desc[UR10][R212.64] ;  /* 0x0000000ad4ec8981 */ /* 0x0000a2000c1e1500 */
[----:B-1----:R-:W-:-:S05]  /*4080*/  LOP3.LUT R223, R3, 0x20, RZ, 0x3c, !PT ;  /* 0x0000002003df7812 */ /* 0x002fca00078e3cff */
[----:B------:R1:W-:Y:S01]  /*4090*/  STS.U16 [R223+UR8+0x4100], R215 ;  /* 0x004100d7df007988 */ /* 0x0003e20008000408 */
[----:B0-----:R-:W-:Y:S02]  /*40a0*/  IMAD.MOV.U32 R212, RZ, RZ, R219 ;  /* 0x000000ffffd47224 */ /* 0x001fe400078e00db */
[----:B------:R-:W-:Y:S02]  /*40b0*/  IMAD.MOV.U32 R213, RZ, RZ, R214 ;  /* 0x000000ffffd57224 */ /* 0x000fe400078e00d6 */
[----:B-1----:R-:W-:Y:S01]  /*40c0*/  IMAD.WIDE R214, R5, 0x2, R212 ;  /* 0x0000000205d67825 */ /* 0x002fe200078e02d4 */
[----:B------:R0:W-:Y:S04]  /*40d0*/  STS.U16 [R223+UR8+0x4500], R217 ;  /* 0x004500d9df007988 */ /* 0x0001e80008000408 */
[----:B------:R1:W2:Y:S02]  /*40e0*/  @!P0 LDG.E.U16 R239, desc[UR10][R214.64] ;  /* 0x0000000ad6ef8981 */ /* 0x0002a4000c1e1500 */
[----:B-1----:R-:W-:-:S02]  /*40f0*/  IMAD.MOV.U32 R214, RZ, RZ, R237 ;  /* 0x000000ffffd67224 */ /* 0x002fc400078e00ed */
[----:B------:R-:W-:Y:S01]  /*4100*/  IMAD.MOV.U32 R215, RZ, RZ, R216 ;  /* 0x000000ffffd77224 */ /* 0x000fe200078e00d8 */
[----:B------:R-:W-:Y:S01]  /*4110*/  PRMT R237, RZ, 0x7610, R237 ;  /* 0x00007610ffed7816 */ /* 0x000fe200000000ed */
[C---:B0-----:R-:W-:Y:S01]  /*4120*/  IMAD.WIDE R216, R5.reuse, 0x2, R214 ;  /* 0x0000000205d87825 */ /* 0x041fe200078e02d6 */
[----:B------:R0:W-:Y:S04]  /*4130*/  STS.U16 [R223+UR8+0x4900], R218 ;  /* 0x004900dadf007988 */ /* 0x0001e80008000408 */
[----:B------:R1:W2:Y:S02]  /*4140*/  @!P0 LDG.E.U16 R237, desc[UR10][R216.64] ;  /* 0x0000000ad8ed8981 */ /* 0x0002a4000c1e1500 */
[----:B-1----:R-:W-:Y:S02]  /*4150*/  IMAD.MOV.U32 R216, RZ, RZ, R241 ;  /* 0x000000ffffd87224 */ /* 0x002fe400078e00f1 */
[--C-:B------:R-:W-:Y:S01]  /*4160*/  IMAD.MOV.U32 R217, RZ, RZ, R240.reuse ;  /* 0x000000ffffd97224 */ /* 0x100fe200078e00f0 */
[----:B------:R-:W-:Y:S01]  /*4170*/  PRMT R240, RZ, 0x7610, R240 ;  /* 0x00007610fff07816 */ /* 0x000fe200000000f0 */
[----:B0-----:R-:W-:Y:S01]  /*4180*/  IMAD.WIDE R218, R5, 0x2, R216 ;  /* 0x0000000205da7825 */ /* 0x001fe200078e02d8 */
[----:B-----5:R0:W-:Y:S04]  /*4190*/  STS.U16 [R223+UR8+0x4d00], R220 ;  /* 0x004d00dcdf007988 */ /* 0x0201e80008000408 */
[----:B------:R1:W5:Y:S01]  /*41a0*/  @!P0 LDG.E.U16 R240, desc[UR10][R218.64] ;  /* 0x0000000adaf08981 */ /* 0x000362000c1e1500 */
[----:B------:R-:W-:Y:S01]  /*41b0*/  PRMT R241, RZ, 0x7610, R241 ;  /* 0x00007610fff17816 */ /* 0x000fe200000000f1 */
[----:B-1----:R-:W-:-:S02]  /*41c0*/  IMAD.MOV.U32 R218, RZ, RZ, R243 ;  /* 0x000000ffffda7224 */ /* 0x002fc400078e00f3 */
[----:B------:R-:W-:Y:S02]  /*41d0*/  IMAD.MOV.U32 R219, RZ, RZ, R242 ;  /* 0x000000ffffdb7224 */ /* 0x000fe400078e00f2 */
[----:B0-----:R-:W-:Y:S01]  /*41e0*/  IMAD.WIDE R220, R5, 0x2, R218 ;  /* 0x0000000205dc7825 */ /* 0x001fe200078e02da */
[----:B------:R-:W-:-:S04]  /*41f0*/  LOP3.LUT R223, R3, 0x40, RZ, 0x3c, !PT ;  /* 0x0000004003df7812 */ /* 0x000fc800078e3cff */
[----:B------:R0:W5:Y:S01]  /*4200*/  @!P0 LDG.E.U16 R241, desc[UR10][R220.64] ;  /* 0x0000000adcf18981 */ /* 0x000162000c1e1500 */
[----:B------:R-:W-:-:S03]  /*4210*/  PRMT R242, RZ, 0x7610, R242 ;  /* 0x00007610fff27816 */ /* 0x000fc600000000f2 */
[----:B------:R1:W-:Y:S01]  /*4220*/  STS.U16 [R223+UR8+0x4200], R222 ;  /* 0x004200dedf007988 */ /* 0x0003e20008000408 */
[----:B0-----:R-:W-:Y:S02]  /*4230*/  IMAD.MOV.U32 R220, RZ, RZ, R245 ;  /* 0x000000ffffdc7224 */ /* 0x001fe400078e00f5 */
[----:B------:R-:W-:Y:S02]  /*4240*/  IMAD.MOV.U32 R221, RZ, RZ, R244 ;  /* 0x000000ffffdd7224 */ /* 0x000fe400078e00f4 */
[----:B-1----:R-:W-:-:S05]  /*4250*/  IMAD.WIDE R222, R5, 0x2, R220 ;  /* 0x0000000205de7825 */ /* 0x002fca00078e02dc */
[----:B------:R-:W5:Y:S01]  /*4260*/  @!P0 LDG.E.U16 R242, desc[UR10][R222.64] ;  /* 0x0000000adef28981 */ /* 0x000f62000c1e1500 */
[C---:B------:R-:W-:Y:S02]  /*4270*/  LOP3.LUT R244, R3.reuse, 0x40, RZ, 0x3c, !PT ;  /* 0x0000004003f47812 */ /* 0x040fe400078e3cff */
[----:B------:R-:W-:-:S03]  /*4280*/  LOP3.LUT R243, R3, 0x60, RZ, 0x3c, !PT ;  /* 0x0000006003f37812 */ /* 0x000fc600078e3cff */
[----:B------:R-:W-:Y:S04]  /*4290*/  STS.U16 [R244+UR8+0x4600], R8 ;  /* 0x00460008f4007988 */ /* 0x000fe80008000408 */
[----:B---3--:R0:W-:Y:S04]  /*42a0*/  STS.U16 [R244+UR8+0x4a00], R4 ;  /* 0x004a0004f4007988 */ /* 0x0081e80008000408 */
[----:B------:R-:W-:Y:S04]  /*42b0*/  STS.U16 [R244+UR8+0x4e00], R232 ;  /* 0x004e00e8f4007988 */ /* 0x000fe80008000408 */
[----:B------:R-:W-:Y:S01]  /*42c0*/  STS.U16 [R243+UR8+0x4300], R231 ;  /* 0x004300e7f3007988 */ /* 0x000fe20008000408 */
[----:B------:R-:W-:Y:S01]  /*42d0*/  USHF.L.U32 UR6, UR16, 0x6, URZ ;  /* 0x0000000610067899 */ /* 0x000fe2000800063f */
[----:B0-----:R-:W0:Y:S02]  /*42e0*/  LDC R4, c[0x0][0x238] ;  /* 0x00008e00ff047b82 */ /* 0x001e240000000800 */
[----:B------:R-:W-:Y:S04]  /*42f0*/  STS.U16 [R243+UR8+0x4700], R230 ;  /* 0x004700e6f3007988 */ /* 0x000fe80008000408 */
[----:B------:R-:W-:Y:S04]  /*4300*/  STS.U16 [R243+UR8+0x4b00], R229 ;  /* 0x004b00e5f3007988 */ /* 0x000fe80008000408 */
[----:B------:R-:W-:Y:S04]  /*4310*/  STS.U16 [R243+UR8+0x4f00], R228 ;  /* 0x004f00e4f3007988 */ /* 0x000fe80008000408 */
[----:B------:R-:W-:Y:S04]  /*4320*/  STS.U16 [R2+UR8], R227 ;  /* 0x000000e302007988 */ /* 0x000fe80008000408 */
[----:B------:R-:W-:Y:S04]  /*4330*/  STS.U16 [R2+UR8+0x200], R226 ;  /* 0x000200e202007988 */ /* 0x000fe80008000408 */
        /* <DEDUP_REMOVED lines=19> */
[----:B------:R1:W-:Y:S04]  /*4470*/  STS.U16 [R2+UR8+0x2a00], R10 ;  /* 0x002a000a02007988 */ /* 0x0003e80008000408 */
[----:B----4-:R-:W-:Y:S04]  /*4480*/  STS.U16 [R2+UR8+0x2c00], R9 ;  /* 0x002c000902007988 */ /* 0x010fe80008000408 */
[----:B------:R-:W-:Y:S04]  /*4490*/  STS.U16 [R2+UR8+0x2e00], R233 ;  /* 0x002e00e902007988 */ /* 0x000fe80008000408 */
[----:B------:R-:W-:Y:S04]  /*44a0*/  STS.U16 [R2+UR8+0x3000], R234 ;  /* 0x003000ea02007988 */ /* 0x000fe80008000408 */
[----:B--2---:R-:W-:Y:S04]  /*44b0*/  STS.U16 [R2+UR8+0x3200], R235 ;  /* 0x003200eb02007988 */ /* 0x004fe80008000408 */
[----:B------:R-:W-:Y:S04]  /*44c0*/  STS.U16 [R2+UR8+0x3400], R236 ;  /* 0x003400ec02007988 */ /* 0x000fe80008000408 */
[----:B------:R-:W-:Y:S04]  /*44d0*/  STS.U16 [R2+UR8+0x3600], R239 ;  /* 0x003600ef02007988 */ /* 0x000fe80008000408 */
[----:B------:R-:W-:Y:S04]  /*44e0*/  STS.U16 [R2+UR8+0x3800], R237 ;  /* 0x003800ed02007988 */ /* 0x000fe80008000408 */
[----:B-----5:R-:W-:Y:S04]  /*44f0*/  STS.U16 [R2+UR8+0x3a00], R240 ;  /* 0x003a00f002007988 */ /* 0x020fe80008000408 */
[----:B------:R-:W-:Y:S04]  /*4500*/  STS.U16 [R2+UR8+0x3c00], R241 ;  /* 0x003c00f102007988 */ /* 0x000fe80008000408 */
[----:B------:R2:W-:Y:S01]  /*4510*/  STS.U16 [R2+UR8+0x3e00], R242 ;  /* 0x003e00f202007988 */ /* 0x0005e20008000408 */
[----:B------:R3:W-:Y:S06]  /*4520*/  MEMBAR.ALL.CTA ;  /* 0x0000000000007992 */ /* 0x0007ec0000008000 */
[----:B---3--:R-:W3:Y:S01]  /*4530*/  FENCE.VIEW.ASYNC.S ;  /* 0x00000000000073c6 */ /* 0x008ee20000000000 */
[----:B------:R-:W-:-:S04]  /*4540*/  ULOP3.LUT UR6, UR6, 0x100, URZ, 0xc0, !UPT ;  /* 0x0000010006067892 */ /* 0x000fc8000f8ec03f */
[----:B------:R-:W-:Y:S01]  /*4550*/  ULEA.HI UR6, UR18, UR6, URZ, 0x1c ;  /* 0x0000000612067291 */ /* 0x000fe2000f8fe03f */
[----:B---3--:R-:W-:Y:S03]  /*4560*/  BAR.SYNC.DEFER_BLOCKING 0x0 ;  /* 0x0000000000007b1d */ /* 0x008fe60000010000 */
[----:B------:R-:W-:-:S03]  /*4570*/  ULOP3.LUT UR6, UR6, 0x3fff, URZ, 0xc0, !UPT ;  /* 0x00003fff06067892 */ /* 0x000fc6000f8ec03f */
[----:B------:R-:W-:Y:S01]  /*4580*/  UMOV UR22, UR4 ;  /* 0x0000000400167c82 */ /* 0x000fe20008000000 */
[----:B------:R-:W-:-:S03]  /*4590*/  UMOV UR23, 0x80000020 ;  /* 0x8000002000177882 */ /* 0x000fc60000000000 */
[----:B------:R-:W-:Y:S01]  /*45a0*/  UMOV UR20, UR6 ;  /* 0x0000000600147c82 */ /* 0x000fe20008000000 */
[----:B------:R-:W-:Y:S01]  /*45b0*/  UMOV UR21, 0x40000040 ;  /* 0x4000004000157882 */ /* 0x000fe20000000000 */
[----:B------:R-:W-:-:S06]  /*45c0*/  WARPGROUP.ARRIVE ;  /* 0x00000000000079c5 */ /* 0x000fcc0000000000 */
[----:B------:R-:W-:Y:S01]  /*45d0*/  HGMMA.64x256x16.F32 R24, gdesc[UR20].tnspA, R24 ;  /* 0x23e00000141879f0 */ /* 0x000fe20008700818 */
[----:B------:R-:W-:Y:S01]  /*45e0*/  UMOV UR12, 0x80 ;  /* 0x00000080000c7882 */ /* 0x000fe20000000000 */
[----:B------:R-:W-:Y:S01]  /*45f0*/  UMOV UR13, 0x40000040 ;  /* 0x40000040000d7882 */ /* 0x000fe20000000000 */
[----:B------:R-:W-:Y:S02]  /*4600*/  UMOV UR7, URZ ;  /* 0x0000003f00077c82 */ /* 0x000fe40008000000 */
[----:B------:R-:W-:Y:S01]  /*4610*/  UIADD3.64 UR12, UR6, UR12, URZ ;  /* 0x0000000c060c7297 */ /* 0x000fe2000fffe03f */
[----:B------:R-:W-:Y:S02]  /*4620*/  VIADD R6, R6, 0xffffffff ;  /* 0xffffffff06067836 */ /* 0x000fe40000000000 */
[----:B-1----:R-:W-:-:S03]  /*4630*/  IMAD.WIDE R10, R238, 0x2, R198 ;  /* 0x00000002ee0a7825 */ /* 0x002fc600078e02c6 */
[----:B------:R-:W-:Y:S01]  /*4640*/  ISETP.NE.U32.AND P0, PT, R6, RZ, PT ;  /* 0x000000ff0600720c */ /* 0x000fe20003f05070 */
[----:B------:R-:W-:-:S15]  /*4650*/  IMAD.MOV.U32 R199, RZ, RZ, R10 ;  /* 0x000000ffffc77224 */ /* 0x000fde00078e000a */
[----:B------:R-:W-:-:S01]  /*4660*/  NOP ;  /* 0x0000000000007918 */ /* 0x000fc20000000000 */
[----:B------:R-:W-:Y:S01]  /*4670*/  HGMMA.64x256x16.F32 R24, gdesc[UR12].tnspA, R24, gsb0 ;  /* 0x23e000000c1879f0 */ /* 0x000fe20008000818 */
[----:B------:R-:W-:Y:S02]  /*4680*/  IMAD.MOV.U32 R198, RZ, RZ, R11 ;  /* 0x000000ffffc67224 */ /* 0x000fe400078e000b */
[----:B------:R-:W-:-:S04]  /*4690*/  IMAD.WIDE R10, R238, 0x2, R186 ;  /* 0x00000002ee0a7825 */ /* 0x000fc800078e02ba */
[----:B------:R-:W-:Y:S02]  /*46a0*/  IMAD.MOV.U32 R187, RZ, RZ, R10 ;  /* 0x000000ffffbb7224 */ /* 0x000fe400078e000a */
[----:B------:R-:W-:Y:S02]  /*46b0*/  IMAD.MOV.U32 R186, RZ, RZ, R11 ;  /* 0x000000ffffba7224 */ /* 0x000fe400078e000b */
[----:B------:R-:W-:-:S04]  /*46c0*/  IMAD.WIDE R10, R238, 0x2, R174 ;  /* 0x00000002ee0a7825 */ /* 0x000fc800078e02ae */
[----:B------:R-:W-:-:S04]  /*46d0*/  IMAD.WIDE R220, R238, 0x2, R220 ;  /* 0x00000002eedc7825 */ /* 0x000fc800078e02dc */
[----:B------:R-:W-:-:S04]  /*46e0*/  IMAD.WIDE R218, R238, 0x2, R218 ;  /* 0x00000002eeda7825 */ /* 0x000fc800078e02da */
[----:B------:R-:W-:-:S04]  /*46f0*/  IMAD.WIDE R212, R238, 0x2, R212 ;  /* 0x00000002eed47825 */ /* 0x000fc800078e02d4 */
[----:B------:R-:W-:Y:S01]  /*4700*/  IMAD.WIDE R210, R238, 0x2, R210 ;  /* 0x00000002eed27825 */ /* 0x000fe200078e02d2 */
[----:B------:R-:W-:-:S03]  /*4710*/  UIADD3 UR17, UR17, -0x20, URZ ;  /* 0xffffffe011117890 */ /* 0x000fc6000fffe03f */
[----:B------:R-:W-:-:S04]  /*4720*/  IMAD.WIDE R208, R238, 0x2, R208 ;  /* 0x00000002eed07825 */ /* 0x000fc800078e02d0 */
[----:B------:R-:W-:-:S04]  /*4730*/  IMAD.WIDE R204, R238, 0x2, R204 ;  /* 0x00000002eecc7825 */ /* 0x000fc800078e02cc */
[----:B------:R-:W-:-:S04]  /*4740*/  IMAD.WIDE R216, R238, 0x2, R216 ;  /* 0x00000002eed87825 */ /* 0x000fc800078e02d8 */
[----:B------:R-:W-:-:S04]  /*4750*/  IMAD.WIDE R214, R238, 0x2, R214 ;  /* 0x00000002eed67825 */ /* 0x000fc800078e02d6 */
[----:B------:R-:W-:-:S04]  /*4760*/  IMAD.WIDE R206, R238, 0x2, R206 ;  /* 0x00000002eece7825 */ /* 0x000fc800078e02ce */
[----:B------:R-:W-:-:S04]  /*4770*/  IMAD.WIDE R202, R238, 0x2, R202 ;  /* 0x00000002eeca7825 */ /* 0x000fc800078e02ca */
[----:B------:R-:W-:Y:S02]  /*4780*/  IMAD.MOV.U32 R175, RZ, RZ, R10 ;  /* 0x000000ffffaf7224 */ /* 0x000fe400078e000a */
[----:B------:R-:W-:Y:S02]  /*4790*/  IMAD.MOV.U32 R174, RZ, RZ, R11 ;  /* 0x000000ffffae7224 */ /* 0x000fe400078e000b */
[----:B------:R-:W-:Y:S02]  /*47a0*/  IMAD.MOV.U32 R244, RZ, RZ, R221 ;  /* 0x000000fffff47224 */ /* 0x000fe400078e00dd */
[----:B--2---:R-:W-:Y:S02]  /*47b0*/  IMAD.MOV.U32 R242, RZ, RZ, R219 ;  /* 0x000000fffff27224 */ /* 0x004fe400078e00db */
[----:B------:R-:W-:-:S04]  /*47c0*/  IMAD.WIDE R200, R238, 0x2, R200 ;  /* 0x00000002eec87825 */ /* 0x000fc800078e02c8 */
[----:B------:R-:W-:-:S04]  /*47d0*/  IMAD.WIDE R12, R238, 0x2, R190 ;  /* 0x00000002ee0c7825 */ /* 0x000fc800078e02be */
[----:B------:R-:W-:-:S04]  /*47e0*/  IMAD.WIDE R10, R238, 0x2, R168 ;  /* 0x00000002ee0a7825 */ /* 0x000fc800078e02a8 */
[----:B0-----:R-:W-:Y:S02]  /*47f0*/  IMAD.SHL.U32 R4, R4, 0x20, RZ ;  /* 0x0000002004047824 */ /* 0x001fe400078e00ff */
[----:B------:R-:W-:Y:S02]  /*4800*/  IMAD.MOV.U32 R219, RZ, RZ, R212 ;  /* 0x000000ffffdb7224 */ /* 0x000fe400078e00d4 */
[----:B------:R-:W-:Y:S02]  /*4810*/  IMAD.MOV.U32 R221, RZ, RZ, R210 ;  /* 0x000000ffffdd7224 */ /* 0x000fe400078e00d2 */
[----:B------:R-:W-:Y:S02]  /*4820*/  IMAD.MOV.U32 R212, RZ, RZ, R211 ;  /* 0x000000ffffd47224 */ /* 0x000fe400078e00d3 */
[----:B------:R-:W-:Y:S02]  /*4830*/  IMAD.MOV.U32 R210, RZ, RZ, R209 ;  /* 0x000000ffffd27224 */ /* 0x000fe400078e00d1 */
[----:B------:R-:W-:-:S02]  /*4840*/  IMAD.MOV.U32 R233, RZ, RZ, R204 ;  /* 0x000000ffffe97224 */ /* 0x000fc400078e00cc */
[----:B------:R-:W-:Y:S02]  /*4850*/  IMAD.MOV.U32 R241, RZ, RZ, R216 ;  /* 0x000000fffff17224 */ /* 0x000fe400078e00d8 */
        /* <DEDUP_REMOVED lines=12> */
[----:B------:R-:W-:-:S04]  /*4920*/  IMAD.WIDE R196, R238, 0x2, R196 ;  /* 0x00000002eec47825 */ /* 0x000fc800078e02c4 */
[----:B------:R-:W-:Y:S02]  /*4930*/  IMAD.MOV.U32 R203, RZ, RZ, R200 ;  /* 0x000000ffffcb7224 */ /* 0x000fe400078e00c8 */
[----:B------:R-:W-:Y:S02]  /*4940*/  IMAD.MOV.U32 R202, RZ, RZ, R201 ;  /* 0x000000ffffca7224 */ /* 0x000fe400078e00c9 */
[----:B------:R-:W-:-:S04]  /*4950*/  IMAD.WIDE R194, R238, 0x2, R194 ;  /* 0x00000002eec27825 */ /* 0x000fc800078e02c2 */
[----:B------:R-:W-:-:S04]  /*4960*/  IMAD.WIDE R192, R238, 0x2, R192 ;  /* 0x00000002eec07825 */ /* 0x000fc800078e02c0 */
[----:B------:R-:W-:-:S04]  /*4970*/  IMAD.WIDE R188, R238, 0x2, R188 ;  /* 0x00000002eebc7825 */ /* 0x000fc800078e02bc */
[----:B------:R-:W-:Y:S02]  /*4980*/  IMAD.MOV.U32 R191, RZ, RZ, R12 ;  /* 0x000000ffffbf7224 */ /* 0x000fe400078e000c */
[----:B------:R-:W-:Y:S02]  /*4990*/  IMAD.MOV.U32 R190, RZ, RZ, R13 ;  /* 0x000000ffffbe7224 */ /* 0x000fe400078e000d */
[----:B------:R-:W-:-:S04]  /*49a0*/  IMAD.WIDE R184, R238, 0x2, R184 ;  /* 0x00000002eeb87825 */ /* 0x000fc800078e02b8 */
        /* <DEDUP_REMOVED lines=13> */
[----:B------:R-:W-:Y:S01]  /*4a80*/  IMAD.WIDE R164, R4, 0x2, R164 ;  /* 0x0000000204a47825 */ /* 0x000fe200078e02a4 */
[----:B------:R-:W-:Y:S02]  /*4a90*/  WARPGROUP.DEPBAR.LE gsb0, 0x0 ;  /* 0x00008000000079c5 */ /* 0x000fe40000010000 */
[----:B------:R-:W-:Y:S05]  /*4aa0*/  @P0 BRA `(.L_x_1) ;  /* 0xffffffe400e00947 */ /* 0x000fea000383ffff */
[----:B------:R-:W-:Y:S02]  /*4ab0*/  F2FP.F16.F32.PACK_AB R147, R151, R147 ;  /* 0x000000939793723e */ /* 0x000fe400000000ff */
[----:B------:R-:W-:Y:S02]  /*4ac0*/  F2FP.F16.F32.PACK_AB R146, R150, R146 ;  /* 0x000000929692723e */ /* 0x000fe400000000ff */
[----:B------:R-:W-:Y:S02]  /*4ad0*/  F2FP.F16.F32.PACK_AB R145, R149, R145 ;  /* 0x000000919591723e */ /* 0x000fe400000000ff */
[----:B------:R-:W-:Y:S02]  /*4ae0*/  F2FP.F16.F32.PACK_AB R144, R148, R144 ;  /* 0x000000909490723e */ /* 0x000fe400000000ff */
[----:B------:R-:W-:Y:S02]  /*4af0*/  F2FP.F16.F32.PACK_AB R139, R143, R139 ;  /* 0x0000008b8f8b723e */ /* 0x000fe400000000ff */
[----:B------:R-:W-:-:S02]  /*4b00*/  F2FP.F16.F32.PACK_AB R138, R142, R138 ;  /* 0x0000008a8e8a723e */ /* 0x000fc400000000ff */
        /* <DEDUP_REMOVED lines=57> */
[----:B------:R-:W-:-:S07]  /*4ea0*/  F2FP.F16.F32.PACK_AB R24, R28, R24 ;  /* 0x000000181c18723e */ /* 0x000fce00000000ff */
.L_x_0:
[----:B------:R-:W0:Y:S01]  /*4eb0*/  S2R R4, SR_TID.X ;  /* 0x0000000000047919 */ /* 0x000e220000002100 */
[----:B------:R-:W-:Y:S01]  /*4ec0*/  IMAD.U32 R69, RZ, RZ, UR9 ;  /* 0x00000009ff457e24 */ /* 0x000fe2000f8e00ff */
[----:B------:R-:W-:Y:S01]  /*4ed0*/  ULDC.64 UR4, c[0x0][0x228] ;  /* 0x00008a0000047ab9 */ /* 0x000fe20000000a00 */
[----:B------:R-:W-:Y:S01]  /*4ee0*/  ULDC.64 UR6, c[0x0][0x220] ;  /* 0x0000880000067ab9 */ /* 0x000fe20000000a00 */
[----:B------:R-:W-:Y:S01]  /*4ef0*/  ISETP.GE.AND P0, PT, R246, UR4, PT ;  /* 0x00000004f6007c0c */ /* 0x000fe2000bf06270 */
[----:B------:R-:W-:Y:S01]  /*4f00*/  ULDC UR4, c[0x0][0x22c] ;  /* 0x00008b0000047ab9 */ /* 0x000fe20000000800 */
[C-C-:B------:R-:W-:Y:S02]  /*4f10*/  LOP3.LUT R47, R69.reuse, 0x2, R0.reuse, 0xfe, !PT ;  /* 0x00000002452f7812 */ /* 0x140fe400078efe00 */
[C-C-:B------:R-:W-:Y:S02]  /*4f20*/  LOP3.LUT R45, R69.reuse, 0x4, R0.reuse, 0xfe, !PT ;  /* 0x00000004452d7812 */ /* 0x140fe400078efe00 */
[----:B------:R-:W-:-:S02]  /*4f30*/  LOP3.LUT R189, R69, 0x6, R0, 0xfe, !PT ;  /* 0x0000000645bd7812 */ /* 0x000fc400078efe00 */
[C-C-:B------:R-:W-:Y:S02]  /*4f40*/  LOP3.LUT R187, R69.reuse, 0x8, R0.reuse, 0xfe, !PT ;  /* 0x0000000845bb7812 */ /* 0x140fe400078efe00 */
[C-C-:B------:R-:W-:Y:S02]  /*4f50*/  LOP3.LUT R185, R69.reuse, 0xa, R0.reuse, 0xfe, !PT ;  /* 0x0000000a45b97812 */ /* 0x140fe400078efe00 */
[C-C-:B------:R-:W-:Y:S02]  /*4f60*/  LOP3.LUT R183, R69.reuse, 0xc, R0.reuse, 0xfe, !PT ;  /* 0x0000000c45b77812 */ /* 0x140fe400078efe00 */
[C-C-:B------:R-:W-:Y:S02]  /*4f70*/  LOP3.LUT R181, R69.reuse, 0xe, R0.reuse, 0xfe, !PT ;  /* 0x0000000e45b57812 */ /* 0x140fe400078efe00 */
[C-C-:B------:R-:W-:Y:S02]  /*4f80*/  LOP3.LUT R179, R69.reuse, 0x10, R0.reuse, 0xfe, !PT ;  /* 0x0000001045b37812 */ /* 0x140fe400078efe00 */
[----:B------:R-:W-:-:S02]  /*4f90*/  LOP3.LUT R177, R69, 0x12, R0, 0xfe, !PT ;  /* 0x0000001245b17812 */ /* 0x000fc400078efe00 */
[C-C-:B------:R-:W-:Y:S02]  /*4fa0*/  LOP3.LUT R175, R69.reuse, 0x14, R0.reuse, 0xfe, !PT ;  /* 0x0000001445af7812 */ /* 0x140fe400078efe00 */
[C-C-:B------:R-:W-:Y:S02]  /*4fb0*/  LOP3.LUT R173, R69.reuse, 0x16, R0.reuse, 0xfe, !PT ;  /* 0x0000001645ad7812 */ /* 0x140fe400078efe00 */
[C-C-:B------:R-:W-:Y:S02]  /*4fc0*/  LOP3.LUT R171, R69.reuse, 0x18, R0.reuse, 0xfe, !PT ;  /* 0x0000001845ab7812 */ /* 0x140fe400078efe00 */
[C-C-:B------:R-:W-:Y:S01]  /*4fd0*/  LOP3.LUT R167, R69.reuse, 0x1a, R0.reuse, 0xfe, !PT ;  /* 0x0000001a45a77812 */ /* 0x140fe200078efe00 */
[C---:B0-----:R-:W-:Y:S01]  /*4fe0*/  IMAD.SHL.U32 R3, R4.reuse, 0x100, RZ ;  /* 0x0000010004037824 */ /* 0x041fe200078e00ff */
[C-C-:B------:R-:W-:Y:S01]  /*4ff0*/  LOP3.LUT R75, R69.reuse, 0x1c, R0.reuse, 0xfe, !PT ;  /* 0x0000001c454b7812 */ /* 0x140fe200078efe00 */
[----:B------:R-:W-:Y:S01]  /*5000*/  IMAD.SHL.U32 R2, R4, 0x10, RZ ;  /* 0x0000001004027824 */ /* 0x000fe200078e00ff */
[----:B------:R-:W-:-:S02]  /*5010*/  LOP3.LUT R73, R69, 0x1e, R0, 0xfe, !PT ;  /* 0x0000001e45497812 */ /* 0x000fc400078efe00 */
[----:B------:R-:W-:Y:S01]  /*5020*/  LOP3.LUT R5, R3, 0x800, RZ, 0xc0, !PT ;  /* 0x0000080003057812 */ /* 0x000fe200078ec0ff */
[----:B------:R-:W-:Y:S01]  /*5030*/  IMAD.SHL.U32 R3, R4, 0x8, RZ ;  /* 0x0000000804037824 */ /* 0x000fe200078e00ff */
[----:B------:R-:W-:Y:S02]  /*5040*/  LOP3.LUT R2, R2, 0x70, RZ, 0xc0, !PT ;  /* 0x0000007002027812 */ /* 0x000fe400078ec0ff */
[----:B------:R-:W-:Y:S02]  /*5050*/  LOP3.LUT R4, R4, 0xff, RZ, 0xc0, !PT ;  /* 0x000000ff04047812 */ /* 0x000fe400078ec0ff */
[----:B------:R-:W-:Y:S02]  /*5060*/  IADD3 R2, R5, UR8, R2 ;  /* 0x0000000805027c10 */ /* 0x000fe4000fffe002 */
[----:B------:R-:W-:Y:S02]  /*5070*/  LOP3.LUT R3, R3, 0x780, RZ, 0xc0, !PT ;  /* 0x0000078003037812 */ /* 0x000fe400078ec0ff */
[----:B------:R-:W-:-:S02]  /*5080*/  LOP3.LUT R5, R69, 0xfe, R0, 0xfe, !PT ;  /* 0x000000fe45057812 */ /* 0x000fc400078efe00 */
[----:B------:R-:W-:Y:S01]  /*5090*/  LOP3.LUT R208, R69, 0x20, R0, 0xfe, !PT ;  /* 0x0000002045d07812 */ /* 0x000fe200078efe00 */
[----:B------:R-:W-:Y:S01]  /*50a0*/  IMAD.IADD R72, R3, 0x1, R2 ;  /* 0x0000000103487824 */ /* 0x000fe200078e0202 */
[----:B------:R-:W-:Y:S01]  /*50b0*/  BAR.SYNC.DEFER_BLOCKING 0x0 ;  /* 0x0000000000007b1d */ /* 0x000fe20000010000 */
[----:B------:R-:W-:Y:S02]  /*50c0*/  LEA R2, R4, UR8, 0x4 ;  /* 0x0000000804027c11 */ /* 0x000fe4000f8e20ff */
[----:B------:R-:W-:Y:S02]  /*50d0*/  ISETP.LT.AND P1, PT, R5, UR4, !P0 ;  /* 0x0000000405007c0c */ /* 0x000fe4000c721270 */
[C-C-:B------:R-:W-:Y:S01]  /*50e0*/  LOP3.LUT R207, R69.reuse, 0x22, R0.reuse, 0xfe, !PT ;  /* 0x0000002245cf7812 */ /* 0x140fe200078efe00 */
[----:B------:R-:W-:Y:S01]  /*50f0*/  ULDC UR4, c[0x0][0x244] ;  /* 0x0000910000047ab9 */ /* 0x000fe20000000800 */
        /* <DEDUP_REMOVED lines=8> */
[C-C-:B------:R-:W-:Y:S01]  /*5180*/  LOP3.LUT R198, R69.reuse, 0x34, R0.reuse, 0xfe, !PT ;  /* 0x0000003445c67812 */ /* 0x140fe200078efe00 */
[----:B------:R-:W-:Y:S01]  /*5190*/  STSM.16.M88.4 [R72], R24 ;  /* 0x0000001848007844 */ /* 0x000fe20000000200 */
[C-C-:B------:R-:W-:Y:S02]  /*51a0*/  LOP3.LUT R197, R69.reuse, 0x36, R0.reuse, 0xfe, !PT ;  /* 0x0000003645c57812 */ /* 0x140fe400078efe00 */
[C-C-:B------:R-:W-:Y:S01]  /*51b0*/  LOP3.LUT R195, R69.reuse, 0x38, R0.reuse, 0xfe, !PT ;  /* 0x0000003845c37812 */ /* 0x140fe200078efe00 */
[----:B------:R-:W-:Y:S01]  /*51c0*/  BAR.SYNC.DEFER_BLOCKING 0x0 ;  /* 0x0000000000007b1d */ /* 0x000fe20000010000 */
        /* <DEDUP_REMOVED lines=11> */
[C-C-:B------:R-:W-:Y:S01]  /*5280*/  LOP3.LUT R176, R69.reuse, 0x50, R0.reuse, 0xfe, !PT ;  /* 0x0000005045b07812 */ /* 0x140fe200078efe00 */
[----:B------:R-:W0:Y:S01]  /*5290*/  LDS.128 R60, [R2] ;  /* 0x00000000023c7984 */ /* 0x000e220000000c00 */
[C-C-:B------:R-:W-:Y:S02]  /*52a0*/  LOP3.LUT R178, R69.reuse, 0x52, R0.reuse, 0xfe, !PT ;  /* 0x0000005245b27812 */ /* 0x140fe400078efe00 */
[C-C-:B------:R-:W-:Y:S01]  /*52b0*/  LOP3.LUT R174, R69.reuse, 0x54, R0.reuse, 0xfe, !PT ;  /* 0x0000005445ae7812 */ /* 0x140fe200078efe00 */
[----:B------:R-:W-:Y:S01]  /*52c0*/  BAR.SYNC.DEFER_BLOCKING 0x0 ;  /* 0x0000000000007b1d */ /* 0x000fe20000010000 */
        /* <DEDUP_REMOVED lines=10> */
[C-C-:B------:R-:W-:Y:S02]  /*5370*/  LOP3.LUT R161, R69.reuse, 0x6a, R0.reuse, 0xfe, !PT ;  /* 0x0000006a45a17812 */ /* 0x140fe400078efe00 */
[C-C-:B------:R-:W-:Y:S01]  /*5380*/  LOP3.LUT R157, R69.reuse, 0x6c, R0.reuse, 0xfe, !PT ;  /* 0x0000006c459d7812 */ /* 0x140fe200078efe00 */
[----:B------:R-:W-:Y:S01]  /*5390*/  STSM.16.M88.4 [R72], R32 ;  /* 0x0000002048007844 */ /* 0x000fe20000000200 */
[----:B------:R-:W-:-:S02]  /*53a0*/  LOP3.LUT R160, R69, 0x6e, R0, 0xfe, !PT ;  /* 0x0000006e45a07812 */ /* 0x000fc400078efe00 */
[C-C-:B------:R-:W-:Y:S01]  /*53b0*/  LOP3.LUT R158, R69.reuse, 0x70, R0.reuse, 0xfe, !PT ;  /* 0x00000070459e7812 */ /* 0x140fe200078efe00 */
[----:B------:R-:W-:Y:S01]  /*53c0*/  BAR.SYNC.DEFER_BLOCKING 0x0 ;  /* 0x0000000000007b1d */ /* 0x000fe20000010000 */
        /* <DEDUP_REMOVED lines=12> */
[----:B------:R-:W1:Y:S01]  /*5490*/  LDS.128 R56, [R2] ;  /* 0x0000000002387984 */ /* 0x000e620000000c00 */
        /* <DEDUP_REMOVED lines=15> */
[----:B------:R-:W-:Y:S01]  /*5590*/  STSM.16.M88.4 [R72], R40 ;  /* 0x0000002848007844 */ /* 0x000fe20000000200 */
        /* <DEDUP_REMOVED lines=15> */
[----:B------:R-:W2:Y:S01]  /*5690*/  LDS.128 R52, [R2] ;  /* 0x0000000002347984 */ /* 0x000ea20000000c00 */
[----:B------:R-:W-:-:S02]  /*56a0*/  LOP3.LUT R87, R69, 0xec, R0, 0xfe, !PT ;  /* 0x000000ec45577812 */ /* 0x000fc400078efe00 */
[C-C-:B------:R-:W-:Y:S01]  /*56b0*/  LOP3.LUT R74, R69.reuse, 0xf4, R0.reuse, 0xfe, !PT ;  /* 0x000000f4454a7812 */ /* 0x140fe200078efe00 */
[----:B------:R-:W-:Y:S01]  /*56c0*/  BAR.SYNC.DEFER_BLOCKING 0x0 ;  /* 0x0000000000007b1d */ /* 0x000fe20000010000 */
[----:B------:R-:W-:-:S05]  /*56d0*/  LOP3.LUT R3, R69, 0xfc, R0, 0xfe, !PT ;  /* 0x000000fc45037812 */ /* 0x000fca00078efe00 */
[----:B------:R-:W-:Y:S02]  /*56e0*/  STSM.16.M88.4 [R72], R48 ;  /* 0x0000003048007844 */ /* 0x000fe40000000200 */
[----:B------:R-:W-:Y:S06]  /*56f0*/  BAR.SYNC.DEFER_BLOCKING 0x0 ;  /* 0x0000000000007b1d */ /* 0x000fec0000010000 */
[----:B------:R-:W3:Y:S02]  /*5700*/  LDS.128 R28, [R2] ;  /* 0x00000000021c7984 */ /* 0x000ee40000000c00 */
[----:B------:R-:W-:Y:S06]  /*5710*/  BAR.SYNC.DEFER_BLOCKING 0x0 ;  /* 0x0000000000007b1d */ /* 0x000fec0000010000 */
[----:B------:R-:W-:Y:S02]  /*5720*/  STSM.16.M88.4 [R72], R8 ;  /* 0x0000000848007844 */ /* 0x000fe40000000200 */
[----:B------:R-:W-:Y:S06]  /*5730*/  BAR.SYNC.DEFER_BLOCKING 0x0 ;  /* 0x0000000000007b1d */ /* 0x000fec0000010000 */
[----:B------:R-:W4:Y:S02]  /*5740*/  LDS.128 R24, [R2] ;  /* 0x0000000002187984 */ /* 0x000f240000000c00 */
[----:B------:R-:W-:Y:S06]  /*5750*/  BAR.SYNC.DEFER_BLOCKING 0x0 ;  /* 0x0000000000007b1d */ /* 0x000fec0000010000 */
[----:B------:R5:W-:Y:S02]  /*5760*/  STSM.16.M88.4 [R72], R64 ;  /* 0x0000004048007844 */ /* 0x000be40000000200 */
[----:B------:R-:W-:Y:S08]  /*5770*/  BAR.SYNC.DEFER_BLOCKING 0x0 ;  /* 0x0000000000007b1d */ /* 0x000ff00000010000 */
[----:B-----5:R-:W5:Y:S01]  /*5780*/  LDC R64, c[0x0][0x248] ;  /* 0x00009200ff407b82 */ /* 0x020f620000000800 */
[----:B------:R-:W-:Y:S01]  /*5790*/  IMAD R65, R246, UR4, RZ ;  /* 0x00000004f6417c24 */ /* 0x000fe2000f8e02ff */
[----:B------:R-:W-:-:S02]  /*57a0*/  ULDC UR4, c[0x0][0x22c] ;  /* 0x00008b0000047ab9 */ /* 0x000fc40000000800 */
[----:B------:R-:W-:Y:S01]  /*57b0*/  ISETP.LT.AND P4, PT, R47, UR4, !P0 ;  /* 0x000000042f007c0c */ /* 0x000fe2000c781270 */
[----:B------:R-:W-:Y:S01]  /*57c0*/  ULDC UR4, c[0x0][0x22c] ;  /* 0x00008b0000047ab9 */ /* 0x000fe20000000800 */
[----:B------:R-:W4:Y:S02]  /*57d0*/  LDS.128 R20, [R2] ;  /* 0x0000000002147984 */ /* 0x000f240000000c00 */
[----:B------:R-:W-:Y:S01]  /*57e0*/  BAR.SYNC.DEFER_BLOCKING 0x0 ;  /* 0x0000000000007b1d */ /* 0x000fe20000010000 */
[----:B-----5:R-:W-:-:S05]  /*57f0*/  IMAD R71, R45, R64, RZ ;  /* 0x000000402d477224 */ /* 0x020fca00078e02ff */
[----:B------:R5:W-:Y:S02]  /*5800*/  STSM.16.M88.4 [R72], R76 ;  /* 0x0000004c48007844 */ /* 0x000be40000000200 */
[----:B------:R-:W-:Y:S01]  /*5810*/  BAR.SYNC.DEFER_BLOCKING 0x0 ;  /* 0x0000000000007b1d */ /* 0x000fe20000010000 */
[----:B-----5:R-:W-:Y:S02]  /*5820*/  LOP3.LUT R77, R0, UR9, RZ, 0xfc, !PT ;  /* 0x00000009004d7c12 */ /* 0x020fe4000f8efcff */
[C-C-:B------:R-:W-:Y:S02]  /*5830*/  LOP3.LUT R79, R69.reuse, 0xe6, R0.reuse, 0xfe, !PT ;  /* 0x000000e6454f7812 */ /* 0x140fe400078efe00 */
[C-C-:B------:R-:W-:Y:S02]  /*5840*/  LOP3.LUT R78, R69.reuse, 0xee, R0.reuse, 0xfe, !PT ;  /* 0x000000ee454e7812 */ /* 0x140fe400078efe00 */
[--C-:B------:R-:W-:Y:S02]  /*5850*/  LOP3.LUT R76, R69, 0xfa, R0.reuse, 0xfe, !PT ;  /* 0x000000fa454c7812 */ /* 0x100fe400078efe00 */
[C---:B------:R-:W-:Y:S01]  /*5860*/  ISETP.LT.AND P2, PT, R77.reuse, UR5, !P0 ;  /* 0x000000054d007c0c */ /* 0x040fe2000c741270 */
[----:B------:R-:W-:Y:S01]  /*5870*/  ULDC UR5, c[0x0][0x22c] ;  /* 0x00008b0000057ab9 */ /* 0x000fe20000000800 */
[----:B------:R-:W-:Y:S01]  /*5880*/  IMAD R77, R77, R64, RZ ;  /* 0x000000404d4d7224 */ /* 0x000fe200078e02ff */
[----:B------:R-:W5:Y:S01]  /*5890*/  LDS.128 R16, [R2] ;  /* 0x0000000002107984 */ /* 0x000f620000000c00 */
[----:B------:R-:W-:Y:S06]  /*58a0*/  BAR.SYNC.DEFER_BLOCKING 0x0 ;  /* 0x0000000000007b1d */ /* 0x000fec0000010000 */
[----:B------:R0:W-:Y:S02]  /*58b0*/  STSM.16.M88.4 [R72], R80 ;  /* 0x0000005048007844 */ /* 0x0001e40000000200 */
[----:B------:R-:W-:Y:S01]  /*58c0*/  BAR.SYNC.DEFER_BLOCKING 0x0 ;  /* 0x0000000000007b1d */ /* 0x000fe20000010000 */
[----:B0-----:R-:W-:-:S02]  /*58d0*/  LOP3.LUT R81, R69, 0xf0, R0, 0xfe, !PT ;  /* 0x000000f045517812 */ /* 0x001fc400078efe00 */
[C-C-:B------:R-:W-:Y:S02]  /*58e0*/  LOP3.LUT R82, R69.reuse, 0xf2, R0.reuse, 0xfe, !PT ;  /* 0x000000f245527812 */ /* 0x140fe400078efe00 */
[C-C-:B------:R-:W-:Y:S02]  /*58f0*/  LOP3.LUT R83, R69.reuse, 0xf6, R0.reuse, 0xfe, !PT ;  /* 0x000000f645537812 */ /* 0x140fe400078efe00 */
[C-C-:B------:R-:W-:Y:S01]  /*5900*/  LOP3.LUT R80, R69.reuse, 0xf8, R0.reuse, 0xfe, !PT ;  /* 0x000000f845507812 */ /* 0x140fe200078efe00 */
[----:B------:R-:W0:Y:S01]  /*5910*/  LDS.128 R12, [R2] ;  /* 0x00000000020c7984 */ /* 0x000e220000000c00 */
[----:B------:R-:W-:Y:S06]  /*5920*/  BAR.SYNC.DEFER_BLOCKING 0x0 ;  /* 0x0000000000007b1d */ /* 0x000fec0000010000 */
[----:B------:R1:W-:Y:S02]  /*5930*/  STSM.16.M88.4 [R72], R88 ;  /* 0x0000005848007844 */ /* 0x0003e40000000200 */
[----:B------:R-:W-:Y:S01]  /*5940*/  BAR.SYNC.DEFER_BLOCKING 0x0 ;  /* 0x0000000000007b1d */ /* 0x000fe20000010000 */
[----:B-1----:R-:W-:-:S02]  /*5950*/  LOP3.LUT R89, R69, 0xd2, R0, 0xfe, !PT ;  /* 0x000000d245597812 */ /* 0x002fc400078efe00 */
[C-C-:B------:R-:W-:Y:S02]  /*5960*/  LOP3.LUT R90, R69.reuse, 0xde, R0.reuse, 0xfe, !PT ;  /* 0x000000de455a7812 */ /* 0x140fe400078efe00 */
[C-C-:B------:R-:W-:Y:S02]  /*5970*/  LOP3.LUT R88, R69.reuse, 0xe0, R0.reuse, 0xfe, !PT ;  /* 0x000000e045587812 */ /* 0x140fe400078efe00 */
[C-C-:B------:R-:W-:Y:S01]  /*5980*/  LOP3.LUT R91, R69.reuse, 0xe2, R0.reuse, 0xfe, !PT ;  /* 0x000000e2455b7812 */ /* 0x140fe200078efe00 */
[----:B------:R-:W1:Y:S01]  /*5990*/  LDS.128 R8, [R2] ;  /* 0x0000000002087984 */ /* 0x000e620000000c00 */
[----:B------:R-:W-:Y:S06]  /*59a0*/  BAR.SYNC.DEFER_BLOCKING 0x0 ;  /* 0x0000000000007b1d */ /* 0x000fec0000010000 */
[----:B------:R2:W-:Y:S02]  /*59b0*/  STSM.16.M88.4 [R72], R96 ;  /* 0x0000006048007844 */ /* 0x0005e40000000200 */
[----:B------:R-:W-:Y:S01]  /*59c0*/  BAR.SYNC.DEFER_BLOCKING 0x0 ;  /* 0x0000000000007b1d */ /* 0x000fe20000010000 */
[----:B--2---:R-:W-:-:S02]  /*59d0*/  LOP3.LUT R98, R69, 0xbe, R0, 0xfe, !PT ;  /* 0x000000be45627812 */ /* 0x004fc400078efe00 */
[C-C-:B------:R-:W-:Y:S02]  /*59e0*/  LOP3.LUT R99, R69.reuse, 0xd0, R0.reuse, 0xfe, !PT ;  /* 0x000000d045637812 */ /* 0x140fe400078efe00 */
[C-C-:B------:R-:W-:Y:S02]  /*59f0*/  LOP3.LUT R96, R69.reuse, 0xd4, R0.reuse, 0xfe, !PT ;  /* 0x000000d445607812 */ /* 0x140fe400078efe00 */
[C-C-:B------:R-:W-:Y:S01]  /*5a00*/  LOP3.LUT R97, R69.reuse, 0xd8, R0.reuse, 0xfe, !PT ;  /* 0x000000d845617812 */ /* 0x140fe200078efe00 */
[----:B------:R-:W2:Y:S01]  /*5a10*/  LDS.128 R4, [R2] ;  /* 0x0000000002047984 */ /* 0x000ea20000000c00 */
[----:B------:R-:W-:Y:S06]  /*5a20*/  BAR.SYNC.DEFER_BLOCKING 0x0 ;  /* 0x0000000000007b1d */ /* 0x000fec0000010000 */
[----:B------:R3:W-:Y:S02]  /*5a30*/  STSM.16.M88.4 [R72], R104 ;  /* 0x0000006848007844 */ /* 0x0007e40000000200 */
[----:B------:R-:W-:Y:S01]  /*5a40*/  BAR.SYNC.DEFER_BLOCKING 0x0 ;  /* 0x0000000000007b1d */ /* 0x000fe20000010000 */
[----:B---3--:R-:W-:-:S02]  /*5a50*/  LOP3.LUT R107, R69, 0xb6, R0, 0xfe, !PT ;  /* 0x000000b6456b7812 */ /* 0x008fc400078efe00 */
[C-C-:B------:R-:W-:Y:S02]  /*5a60*/  LOP3.LUT R106, R69.reuse, 0xb8, R0.reuse, 0xfe, !PT ;  /* 0x000000b8456a7812 */ /* 0x140fe400078efe00 */
[C-C-:B------:R-:W-:Y:S02]  /*5a70*/  LOP3.LUT R104, R69.reuse, 0xc2, R0.reuse, 0xfe, !PT ;  /* 0x000000c245687812 */ /* 0x140fe400078efe00 */
[C-C-:B------:R-:W-:Y:S01]  /*5a80*/  LOP3.LUT R105, R69.reuse, 0xc6, R0.reuse, 0xfe, !PT ;  /* 0x000000c645697812 */ /* 0x140fe200078efe00 */
[----:B------:R-:W3:Y:S01]  /*5a90*/  LDS.128 R32, [R2] ;  /* 0x0000000002207984 */ /* 0x000ee20000000c00 */
[----:B------:R-:W-:Y:S06]  /*5aa0*/  BAR.SYNC.DEFER_BLOCKING 0x0 ;  /* 0x0000000000007b1d */ /* 0x000fec0000010000 */
[----:B------:R4:W-:Y:S02]  /*5ab0*/  STSM.16.M88.4 [R72], R112 ;  /* 0x0000007048007844 */ /* 0x0009e40000000200 */
[----:B------:R-:W-:Y:S01]  /*5ac0*/  BAR.SYNC.DEFER_BLOCKING 0x0 ;  /* 0x0000000000007b1d */ /* 0x000fe20000010000 */
[----:B----4-:R-:W-:-:S02]  /*5ad0*/  LOP3.LUT R115, R69, 0xaa, R0, 0xfe, !PT ;  /* 0x000000aa45737812 */ /* 0x010fc400078efe00 */
[C-C-:B------:R-:W-:Y:S02]  /*5ae0*/  LOP3.LUT R113, R69.reuse, 0xae, R0.reuse, 0xfe, !PT ;  /* 0x000000ae45717812 */ /* 0x140fe400078efe00 */
[C-C-:B------:R-:W-:Y:S02]  /*5af0*/  LOP3.LUT R112, R69.reuse, 0xb0, R0.reuse, 0xfe, !PT ;  /* 0x000000b045707812 */ /* 0x140fe400078efe00 */
[C-C-:B------:R-:W-:Y:S01]  /*5b00*/  LOP3.LUT R114, R69.reuse, 0xb2, R0.reuse, 0xfe, !PT ;  /* 0x000000b245727812 */ /* 0x140fe200078efe00 */
[----:B------:R-:W4:Y:S01]  /*5b10*/  LDS.128 R36, [R2] ;  /* 0x0000000002247984 */ /* 0x000f220000000c00 */
[----:B------:R-:W-:Y:S06]  /*5b20*/  BAR.SYNC.DEFER_BLOCKING 0x0 ;  /* 0x0000000000007b1d */ /* 0x000fec0000010000 */
[----:B------:R5:W-:Y:S02]  /*5b30*/  STSM.16.M88.4 [R72], R120 ;  /* 0x0000007848007844 */ /* 0x000be40000000200 */
[----:B------:R-:W-:Y:S01]  /*5b40*/  BAR.SYNC.DEFER_BLOCKING 0x0 ;  /* 0x0000000000007b1d */ /* 0x000fe20000010000 */
[----:B-----5:R-:W-:-:S02]  /*5b50*/  LOP3.LUT R123, R69, 0x98, R0, 0xfe, !PT ;  /* 0x00000098457b7812 */ /* 0x020fc400078efe00 */
[C-C-:B------:R-:W-:Y:S02]  /*5b60*/  LOP3.LUT R122, R69.reuse, 0x9e, R0.reuse, 0xfe, !PT ;  /* 0x0000009e457a7812 */ /* 0x140fe400078efe00 */
[C-C-:B------:R-:W-:Y:S02]  /*5b70*/  LOP3.LUT R121, R69.reuse, 0xa2, R0.reuse, 0xfe, !PT ;  /* 0x000000a245797812 */ /* 0x140fe400078efe00 */
[----:B------:R-:W-:Y:S01]  /*5b80*/  LOP3.LUT R120, R69, 0xa8, R0, 0xfe, !PT ;  /* 0x000000a845787812 */ /* 0x000fe200078efe00 */
[----:B------:R-:W-:Y:S01]  /*5b90*/  IMAD R69, R47, R64, RZ ;  /* 0x000000402f457224 */ /* 0x000fe200078e02ff */
[C---:B------:R-:W-:Y:S01]  /*5ba0*/  LEA R0, P3, R65.reuse, UR6, 0x1 ;  /* 0x0000000641007c11 */ /* 0x040fe2000f8608ff */
[----:B------:R-:W5:Y:S03]  /*5bb0*/  LDS.128 R40, [R2] ;  /* 0x0000000002287984 */ /* 0x000f660000000c00 */
[----:B------:R-:W-:Y:S01]  /*5bc0*/  LEA.HI.X.SX32 R65, R65, UR7, 0x1, P3 ;  /* 0x0000000741417c11 */ /* 0x000fe200098f0eff */
[----:B------:R-:W-:Y:S01]  /*5bd0*/  BAR.SYNC.DEFER_BLOCKING 0x0 ;  /* 0x0000000000007b1d */ /* 0x000fe20000010000 */
[----:B------:R-:W-:-:S02]  /*5be0*/  ISETP.LT.AND P3, PT, R45, UR5, !P0 ;  /* 0x000000052d007c0c */ /* 0x000fc4000c761270 */
[-C--:B------:R-:W-:Y:S02]  /*5bf0*/  LEA R66, P6, R77, R0.reuse, 0x1 ;  /* 0x000000004d427211 */ /* 0x080fe400078c08ff */
[-C--:B------:R-:W-:Y:S01]  /*5c00*/  LEA R68, P5, R69, R0.reuse, 0x1 ;  /* 0x0000000045447211 */ /* 0x080fe200078a08ff */
[----:B------:R-:W-:Y:S01]  /*5c10*/  ULDC UR5, c[0x0][0x22c] ;  /* 0x00008b0000057ab9 */ /* 0x000fe20000000800 */
[-C--:B------:R-:W-:Y:S01]  /*5c20*/  LEA.HI.X.SX32 R67, R77, R65.reuse, 0x1, P6 ;  /* 0x000000414d437211 */ /* 0x080fe200030f0eff */
[----:B------:R-:W-:Y:S01]  /*5c30*/  IMAD R77, R64, 0x20, R77 ;  /* 0x00000020404d7824 */ /* 0x000fe200078e024d */
[----:B------:R-:W-:Y:S02]  /*5c40*/  LEA R70, P6, R71, R0, 0x1 ;  /* 0x0000000047467211 */ /* 0x000fe400078c08ff */
[-C--:B------:R-:W-:Y:S02]  /*5c50*/  LEA.HI.X.SX32 R69, R69, R65.reuse, 0x1, P5 ;  /* 0x0000004145457211 */ /* 0x080fe400028f0eff */
[----:B------:R-:W-:-:S02]  /*5c60*/  LEA.HI.X.SX32 R71, R71, R65, 0x1, P6 ;  /* 0x0000004147477211 */ /* 0x000fc400030f0eff */
[C---:B------:R-:W-:Y:S01]  /*5c70*/  ISETP.LT.AND P6, PT, R189.reuse, UR4, !P0 ;  /* 0x00000004bd007c0c */ /* 0x040fe2000c7c1270 */
[----:B------:R-:W-:Y:S01]  /*5c80*/  IMAD R189, R189, R64, RZ ;  /* 0x00000040bdbd7224 */ /* 0x000fe200078e02ff */
[----:B------:R-:W-:Y:S01]  /*5c90*/  ULDC UR4, c[0x0][0x22c] ;  /* 0x00008b0000047ab9 */ /* 0x000fe20000000800 */
[----:B------:R0:W-:Y:S01]  /*5ca0*/  STSM.16.M88.4 [R72], R128 ;  /* 0x0000008048007844 */ /* 0x0001e20000000200 */
[----:B------:R-:W-:Y:S01]  /*5cb0*/  BAR.SYNC.DEFER_BLOCKING 0x0 ;  /* 0x0000000000007b1d */ /* 0x000fe20000010000 */
[----:B0-----:R-:W-:Y:S02]  /*5cc0*/  PRMT R128, R62, 0x7632, R128 ;  /* 0x000076323e807816 */ /* 0x001fe40000000080 */
[----:B------:R-:W-:-:S03]  /*5cd0*/  PRMT R129, R63, 0x7632, R129 ;  /* 0x000076323f817816 */ /* 0x000fc60000000081 */
[----:B------:R-:W0:Y:S02]  /*5ce0*/  LDS.128 R44, [R2] ;  /* 0x00000000022c7984 */ /* 0x000e240000000c00 */
[----:B------:R-:W-:Y:S06]  /*5cf0*/  BAR.SYNC.DEFER_BLOCKING 0x0 ;  /* 0x0000000000007b1d */ /* 0x000fec0000010000 */
[----:B------:R-:W-:Y:S02]  /*5d00*/  STSM.16.M88.4 [R72], R136 ;  /* 0x0000008848007844 */ /* 0x000fe40000000200 */
[----:B------:R-:W-:Y:S06]  /*5d10*/  BAR.SYNC.DEFER_BLOCKING 0x0 ;  /* 0x0000000000007b1d */ /* 0x000fec0000010000 */
[----:B------:R-:W0:Y:S02]  /*5d20*/  LDS.128 R48, [R2] ;  /* 0x0000000002307984 */ /* 0x000e240000000c00 */
[----:B------:R-:W-:Y:S06]  /*5d30*/  BAR.SYNC.DEFER_BLOCKING 0x0 ;  /* 0x0000000000007b1d */ /* 0x000fec0000010000 */
[----:B------:R1:W-:Y:S02]  /*5d40*/  STSM.16.M88.4 [R72], R144 ;  /* 0x0000009048007844 */ /* 0x0003e40000000200 */
[----:B------:R-:W-:Y:S01]  /*5d50*/  BAR.SYNC.DEFER_BLOCKING 0x0 ;  /* 0x0000000000007b1d */ /* 0x000fe20000010000 */
[----:B-1----:R-:W-:-:S05]  /*5d60*/  PRMT R72, R61, 0x7632, R72 ;  /* 0x000076323d487816 */ /* 0x002fca0000000048 */
[----:B------:R1:W-:Y:S04]  /*5d70*/  @P2 STG.E.U16 desc[UR10][R66.64], R60 ;  /* 0x0000003c42002986 */ /* 0x0003e8000c10150a */
[----:B------:R2:W-:Y:S01]  /*5d80*/  @P4 STG.E.U16 desc[UR10][R68.64], R61 ;  /* 0x0000003d44004986 */ /* 0x0005e2000c10150a */
[C---:B------:R-:W-:Y:S01]  /*5d90*/  ISETP.LT.AND P4, PT, R187.reuse, UR5, !P0 ;  /* 0x00000005bb007c0c */ /* 0x040fe2000c781270 */
[-C--:B------:R-:W-:Y:S01]  /*5da0*/  IMAD R187, R187, R64.reuse, RZ ;  /* 0x00000040bbbb7224 */ /* 0x080fe200078e02ff */
[----:B------:R-:W-:Y:S01]  /*5db0*/  ULDC UR5, c[0x0][0x22c] ;  /* 0x00008b0000057ab9 */ /* 0x000fe20000000800 */
[----:B------:R3:W-:Y:S01]  /*5dc0*/  @P3 STG.E.U16 desc[UR10][R70.64], R62 ;  /* 0x0000003e46003986 */ /* 0x0007e2000c10150a */
[C---:B------:R-:W-:Y:S01]  /*5dd0*/  ISETP.LT.AND P3, PT, R185.reuse, UR4, !P0 ;  /* 0x00000004b9007c0c */ /* 0x040fe2000c761270 */
[----:B------:R-:W-:Y:S01]  /*5de0*/  IMAD R185, R185, R64, RZ ;  /* 0x00000040b9b97224 */ /* 0x000fe200078e02ff */
[----:B------:R-:W-:Y:S01]  /*5df0*/  ULDC UR4, c[0x0][0x22c] ;  /* 0x00008b0000047ab9 */ /* 0x000fe20000000800 */
[----:B-1----:R-:W-:-:S02]  /*5e00*/  LEA R66, P2, R189, R0, 0x1 ;  /* 0x00000000bd427211 */ /* 0x002fc400078408ff */
[----:B--2---:R-:W-:Y:S02]  /*5e10*/  PRMT R69, R60, 0x7632, R69 ;  /* 0x000076323c457816 */ /* 0x004fe40000000045 */
[----:B------:R-:W-:Y:S02]  /*5e20*/  LEA R60, P5, R187, R0, 0x1 ;  /* 0x00000000bb3c7211 */ /* 0x000fe400078a08ff */
[-C--:B------:R-:W-:Y:S02]  /*5e30*/  LEA.HI.X.SX32 R67, R189, R65.reuse, 0x1, P2 ;  /* 0x00000041bd437211 */ /* 0x080fe400010f0eff */
[----:B------:R-:W-:Y:S02]  /*5e40*/  LEA.HI.X.SX32 R61, R187, R65, 0x1, P5 ;  /* 0x00000041bb3d7211 */ /* 0x000fe400028f0eff */
[C---:B------:R-:W-:Y:S01]  /*5e50*/  ISETP.LT.AND P2, PT, R183.reuse, UR5, !P0 ;  /* 0x00000005b7007c0c */ /* 0x040fe2000c741270 */
[----:B------:R-:W-:Y:S01]  /*5e60*/  IMAD R183, R183, R64, RZ ;  /* 0x00000040b7b77224 */ /* 0x000fe200078e02ff */
[----:B------:R-:W-:Y:S01]  /*5e70*/  LEA R68, P5, R185, R0, 0x1 ;  /* 0x00000000b9447211 */ /* 0x000fe200078a08ff */
[----:B------:R-:W-:Y:S01]  /*5e80*/  @P6 STG.E.U16 desc[UR10][R66.64], R63 ;  /* 0x0000003f42006986 */ /* 0x000fe2000c10150a */
[----:B------:R-:W-:-:S02]  /*5e90*/  ULDC UR5, c[0x0][0x22c] ;  /* 0x00008b0000057ab9 */ /* 0x000fc40000000800 */
[----:B---3--:R-:W-:Y:S01]  /*5ea0*/  LEA R70, P6, R183, R0, 0x1 ;  /* 0x00000000b7467211 */ /* 0x008fe200078c08ff */
[----:B------:R1:W-:Y:S01]  /*5eb0*/  @P4 STG.E.U16 desc[UR10][R60.64], R69 ;  /* 0x000000453c004986 */ /* 0x0003e2000c10150a */
[C---:B------:R-:W-:Y:S01]  /*5ec0*/  ISETP.LT.AND P4, PT, R181.reuse, UR4, !P0 ;  /* 0x00000004b5007c0c */ /* 0x040fe2000c781270 */
[----:B------:R-:W-:Y:S01]  /*5ed0*/  IMAD R181, R181, R64, RZ ;  /* 0x00000040b5b57224 */ /* 0x000fe200078e02ff */
[-C--:B------:R-:W-:Y:S01]  /*5ee0*/  LEA.HI.X.SX32 R71, R183, R65.reuse, 0x1, P6 ;  /* 0x00000041b7477211 */ /* 0x080fe200030f0eff */
[----:B------:R-:W-:Y:S01]  /*5ef0*/  ULDC UR4, c[0x0][0x22c] ;  /* 0x00008b0000047ab9 */ /* 0x000fe20000000800 */
[----:B-1----:R-:W-:Y:S02]  /*5f00*/  LEA.HI.X.SX32 R69, R185, R65, 0x1, P5 ;  /* 0x00000041b9457211 */ /* 0x002fe400028f0eff */
[----:B------:R-:W-:-:S03]  /*5f10*/  LEA R60, P5, R181, R0, 0x1 ;  /* 0x00000000b53c7211 */ /* 0x000fc600078a08ff */
[----:B------:R1:W-:Y:S01]  /*5f20*/  @P3 STG.E.U16 desc[UR10][R68.64], R72 ;  /* 0x0000004844003986 */ /* 0x0003e2000c10150a */
[C---:B------:R-:W-:Y:S01]  /*5f30*/  ISETP.LT.AND P3, PT, R179.reuse, UR5, !P0 ;  /* 0x00000005b3007c0c */ /* 0x040fe2000c761270 */
[-C--:B------:R-:W-:Y:S01]  /*5f40*/  IMAD R179, R179, R64.reuse, RZ ;  /* 0x00000040b3b37224 */ /* 0x080fe200078e02ff */
[-C--:B------:R-:W-:Y:S01]  /*5f50*/  LEA.HI.X.SX32 R61, R181, R65.reuse, 0x1, P5 ;  /* 0x00000041b53d7211 */ /* 0x080fe200028f0eff */
[----:B------:R-:W-:Y:S01]  /*5f60*/  @P2 STG.E.U16 desc[UR10][R70.64], R128 ;  /* 0x0000008046002986 */ /* 0x000fe2000c10150a */
[C---:B------:R-:W-:Y:S01]  /*5f70*/  ISETP.LT.AND P2, PT, R177.reuse, UR4, !P0 ;  /* 0x00000004b1007c0c */ /* 0x040fe2000c741270 */
[----:B------:R-:W-:Y:S01]  /*5f80*/  IMAD R177, R177, R64, RZ ;  /* 0x00000040b1b17224 */ /* 0x000fe200078e02ff */
[----:B------:R-:W-:Y:S01]  /*5f90*/  LEA R62, P6, R179, R0, 0x1 ;  /* 0x00000000b33e7211 */ /* 0x000fe200078c08ff */
[----:B------:R-:W-:Y:S01]  /*5fa0*/  ULDC UR5, c[0x0][0x22c] ;  /* 0x00008b0000057ab9 */ /* 0x000fe20000000800 */
[----:B------:R2:W-:Y:S01]  /*5fb0*/  @P4 STG.E.U16 desc[UR10][R60.64], R129 ;  /* 0x000000813c004986 */ /* 0x0005e2000c10150a */
[C---:B------:R-:W-:Y:S01]  /*5fc0*/  ISETP.LT.AND P4, PT, R175.reuse, UR5, !P0 ;  /* 0x00000005af007c0c */ /* 0x040fe2000c781270 */
[----:B------:R-:W-:Y:S01]  /*5fd0*/  IMAD R175, R175, R64, RZ ;  /* 0x00000040afaf7224 */ /* 0x000fe200078e02ff */
[----:B------:R-:W-:Y:S01]  /*5fe0*/  LEA R66, P5, R177, R0, 0x1 ;  /* 0x00000000b1427211 */ /* 0x000fe200078a08ff */
[----:B------:R-:W-:Y:S01]  /*5ff0*/  ULDC UR4, c[0x0][0x22c] ;  /* 0x00008b0000047ab9 */ /* 0x000fe20000000800 */
[-C--:B------:R-:W-:Y:S01]  /*6000*/  LEA.HI.X.SX32 R63, R179, R65.reuse, 0x1, P6 ;  /* 0x00000041b33f7211 */ /* 0x080fe200030f0eff */
[----:B------:R-:W-:Y:S01]  /*6010*/  ULDC UR5, c[0x0][0x22c] ;  /* 0x00008b0000057ab9 */ /* 0x000fe20000000800 */
[----:B------:R-:W-:-:S02]  /*6020*/  LEA.HI.X.SX32 R67, R177, R65, 0x1, P5 ;  /* 0x00000041b1437211 */ /* 0x000fc400028f0eff */
[----:B-1----:R-:W-:Y:S01]  /*6030*/  LEA R68, P6, R175, R0, 0x1 ;  /* 0x00000000af447211 */ /* 0x002fe200078c08ff */
[----:B------:R1:W-:Y:S01]  /*6040*/  @P3 STG.E.U16 desc[UR10][R62.64], R56 ;  /* 0x000000383e003986 */ /* 0x0003e2000c10150a */
[C---:B------:R-:W-:Y:S01]  /*6050*/  ISETP.LT.AND P3, PT, R173.reuse, UR4, !P0 ;  /* 0x00000004ad007c0c */ /* 0x040fe2000c761270 */
[-C--:B------:R-:W-:Y:S01]  /*6060*/  IMAD R173, R173, R64.reuse, RZ ;  /* 0x00000040adad7224 */ /* 0x080fe200078e02ff */
[-C--:B------:R-:W-:Y:S01]  /*6070*/  LEA.HI.X.SX32 R69, R175, R65.reuse, 0x1, P6 ;  /* 0x00000041af457211 */ /* 0x080fe200030f0eff */
[----:B------:R3:W-:Y:S01]  /*6080*/  @P2 STG.E.U16 desc[UR10][R66.64], R57 ;  /* 0x0000003942002986 */ /* 0x0007e2000c10150a */
[C---:B------:R-:W-:Y:S01]  /*6090*/  ISETP.LT.AND P2, PT, R171.reuse, UR5, !P0 ;  /* 0x00000005ab007c0c */ /* 0x040fe2000c741270 */
[----:B------:R-:W-:Y:S01]  /*60a0*/  IMAD R171, R171, R64, RZ ;  /* 0x00000040abab7224 */ /* 0x000fe200078e02ff */
[C---:B--2---:R-:W-:Y:S01]  /*60b0*/  LEA R60, P5, R173.reuse, R0, 0x1 ;  /* 0x00000000ad3c7211 */ /* 0x044fe200078a08ff */
[----:B------:R-:W-:Y:S01]  /*60c0*/  @P4 STG.E.U16 desc[UR10][R68.64], R58 ;  /* 0x0000003a44004986 */ /* 0x000fe2000c10150a */
[----:B------:R-:W-:Y:S01]  /*60d0*/  ULDC UR4, c[0x0][0x22c] ;  /* 0x00008b0000047ab9 */ /* 0x000fe20000000800 */
[----:B------:R-:W-:Y:S01]  /*60e0*/  ULDC UR5, c[0x0][0x22c] ;  /* 0x00008b0000057ab9 */ /* 0x000fe20000000800 */
[----:B------:R-:W-:-:S02]  /*60f0*/  LEA.HI.X.SX32 R61, R173, R65, 0x1, P5 ;  /* 0x00000041ad3d7211 */ /* 0x000fc400028f0eff */
[C---:B-1----:R-:W-:Y:S02]  /*6100*/  LEA R62, P4, R171.reuse, R0, 0x1 ;  /* 0x00000000ab3e7211 */ /* 0x042fe400078808ff */
[----:B------:R-:W-:Y:S01]  /*6110*/  ISETP.LT.AND P5, PT, R208, UR4, !P0 ;  /* 0x00000004d0007c0c */ /* 0x000fe2000c7a1270 */
[----:B------:R-:W-:Y:S01]  /*6120*/  ULDC UR4, c[0x0][0x22c] ;  /* 0x00008b0000047ab9 */ /* 0x000fe20000000800 */
[----:B------:R-:W-:Y:S01]  /*6130*/  LEA.HI.X.SX32 R63, R171, R65, 0x1, P4 ;  /* 0x00000041ab3f7211 */ /* 0x000fe200020f0eff */
[----:B------:R1:W-:Y:S01]  /*6140*/  @P3 STG.E.U16 desc[UR10][R60.64], R59 ;  /* 0x0000003b3c003986 */ /* 0x0003e2000c10150a */
[----:B---3--:R-:W-:Y:S02]  /*6150*/  PRMT R67, R56, 0x7632, R67 ;  /* 0x0000763238437816 */ /* 0x008fe40000000043 */
[C---:B------:R-:W-:Y:S01]  /*6160*/  ISETP.LT.AND P4, PT, R167.reuse, UR4, !P0 ;  /* 0x00000004a7007c0c */ /* 0x040fe2000c781270 */
[-C--:B------:R-:W-:Y:S01]  /*6170*/  IMAD R167, R167, R64.reuse, RZ ;  /* 0x00000040a7a77224 */ /* 0x080fe200078e02ff */
[----:B------:R-:W-:Y:S01]  /*6180*/  ULDC UR4, c[0x0][0x22c] ;  /* 0x00008b0000047ab9 */ /* 0x000fe20000000800 */
[----:B------:R2:W-:Y:S01]  /*6190*/  @P2 STG.E.U16 desc[UR10][R62.64], R67 ;  /* 0x000000433e002986 */ /* 0x0005e2000c10150a */
[C---:B------:R-:W-:Y:S01]  /*61a0*/  ISETP.LT.AND P2, PT, R75.reuse, UR4, !P0 ;  /* 0x000000044b007c0c */ /* 0x040fe2000c741270 */
[----:B------:R-:W-:Y:S01]  /*61b0*/  IMAD R75, R75, R64, RZ ;  /* 0x000000404b4b7224 */ /* 0x000fe200078e02ff */
[----:B------:R-:W-:Y:S01]  /*61c0*/  LEA R56, P3, R167, R0, 0x1 ;  /* 0x00000000a7387211 */ /* 0x000fe200078608ff */
[----:B------:R-:W-:Y:S01]  /*61d0*/  ULDC UR4, c[0x0][0x22c] ;  /* 0x00008b0000047ab9 */ /* 0x000fe20000000800 */
[----:B------:R-:W-:-:S02]  /*61e0*/  PRMT R66, R59, 0x7632, R66 ;  /* 0x000076323b427816 */ /* 0x000fc40000000042 */
[----:B-1----:R-:W-:Y:S02]  /*61f0*/  PRMT R61, R57, 0x7632, R61 ;  /* 0x00007632393d7816 */ /* 0x002fe4000000003d */
[----:B------:R-:W-:Y:S02]  /*6200*/  LEA.HI.X.SX32 R57, R167, R65, 0x1, P3 ;  /* 0x00000041a7397211 */ /* 0x000fe400018f0eff */
[C---:B------:R-:W-:Y:S01]  /*6210*/  ISETP.LT.AND P3, PT, R73.reuse, UR5, !P0 ;  /* 0x0000000549007c0c */ /* 0x040fe2000c761270 */
[----:B------:R-:W-:Y:S01]  /*6220*/  IMAD R73, R73, R64, RZ ;  /* 0x0000004049497224 */ /* 0x000fe200078e02ff */
[----:B------:R-:W-:Y:S01]  /*6230*/  LEA R60, P6, R75, R0, 0x1 ;  /* 0x000000004b3c7211 */ /* 0x000fe200078c08ff */
[----:B------:R1:W-:Y:S01]  /*6240*/  @P4 STG.E.U16 desc[UR10][R56.64], R61 ;  /* 0x0000003d38004986 */ /* 0x0003e2000c10150a */
[C---:B--2---:R-:W-:Y:S01]  /*6250*/  IMAD R63, R64.reuse, 0x2, R77 ;  /* 0x00000002403f7824 */ /* 0x044fe200078e024d */
[----:B------:R-:W-:Y:S01]  /*6260*/  ISETP.LT.AND P4, PT, R207, UR4, !P0 ;  /* 0x00000004cf007c0c */ /* 0x000fe2000c781270 */
[----:B------:R-:W-:Y:S01]  /*6270*/  ULDC UR4, c[0x0][0x22c] ;  /* 0x00008b0000047ab9 */ /* 0x000fe20000000800 */
[----:B------:R-:W-:Y:S01]  /*6280*/  ULDC UR5, c[0x0][0x22c] ;  /* 0x00008b0000057ab9 */ /* 0x000fe20000000800 */
[----:B------:R-:W-:Y:S01]  /*6290*/  IMAD R67, R64, 0x2, R63 ;  /* 0x0000000240437824 */ /* 0x000fe200078e023f */
[----:B-1----:R-:W-:-:S02]  /*62a0*/  PRMT R57, R58, 0x7632, R57 ;  /* 0x000076323a397816 */ /* 0x002fc40000000039 */
[----:B------:R-:W-:Y:S02]  /*62b0*/  LEA.HI.X.SX32 R61, R75, R65, 0x1, P6 ;  /* 0x000000414b3d7211 */ /* 0x000fe400030f0eff */
[----:B------:R-:W-:-:S03]  /*62c0*/  LEA R58, P6, R73, R0, 0x1 ;  /* 0x00000000493a7211 */ /* 0x000fc600078c08ff */
[----:B------:R1:W-:Y:S01]  /*62d0*/  @P2 STG.E.U16 desc[UR10][R60.64], R57 ;  /* 0x000000393c002986 */ /* 0x0003e2000c10150a */
[-C--:B------:R-:W-:Y:S02]  /*62e0*/  LEA.HI.X.SX32 R59, R73, R65.reuse, 0x1, P6 ;  /* 0x00000041493b7211 */ /* 0x080fe400030f0eff */
[C---:B------:R-:W-:Y:S02]  /*62f0*/  LEA R56, P6, R77.reuse, R0, 0x1 ;  /* 0x000000004d387211 */ /* 0x040fe400078c08ff */
[----:B------:R-:W-:Y:S01]  /*6300*/  ISETP.LT.AND P2, PT, R206, UR4, !P0 ;  /* 0x00000004ce007c0c */ /* 0x000fe2000c741270 */
[----:B------:R2:W-:Y:S01]  /*6310*/  @P3 STG.E.U16 desc[UR10][R58.64], R66 ;  /* 0x000000423a003986 */ /* 0x0005e2000c10150a */
[----:B------:R-:W-:Y:S02]  /*6320*/  ULDC UR4, c[0x0][0x22c] ;  /* 0x00008b0000047ab9 */ /* 0x000fe40000000800 */
[----:B------:R-:W-:Y:S01]  /*6330*/  ISETP.LT.AND P3, PT, R204, UR4, !P0 ;  /* 0x00000004cc007c0c */ /* 0x000fe2000c761270 */
[----:B------:R-:W-:Y:S01]  /*6340*/  ULDC UR4, c[0x0][0x22c] ;  /* 0x00008b0000047ab9 */ /* 0x000fe20000000800 */
[----:B-1----:R-:W-:-:S02]  /*6350*/  LEA.HI.X.SX32 R57, R77, R65, 0x1, P6 ;  /* 0x000000414d397211 */ /* 0x002fc400030f0eff */
[----:B------:R-:W-:-:S03]  /*6360*/  LEA R62, P6, R63, R0, 0x1 ;  /* 0x000000003f3e7211 */ /* 0x000fc600078c08ff */
[----:B------:R1:W-:Y:S01]  /*6370*/  @P5 STG.E.U16 desc[UR10][R56.64], R52 ;  /* 0x0000003438005986 */ /* 0x0003e2000c10150a */
[-C--:B------:R-:W-:Y:S01]  /*6380*/  LEA.HI.X.SX32 R63, R63, R65.reuse, 0x1, P6 ;  /* 0x000000413f3f7211 */ /* 0x080fe200030f0eff */
[C---:B--2---:R-:W-:Y:S01]  /*6390*/  IMAD R59, R64.reuse, 0x2, R67 ;  /* 0x00000002403b7824 */ /* 0x044fe200078e0243 */
[-C--:B------:R-:W-:Y:S02]  /*63a0*/  LEA R60, P6, R67, R0.reuse, 0x1 ;  /* 0x00000000433c7211 */ /* 0x080fe400078c08ff */
[----:B------:R-:W-:Y:S01]  /*63b0*/  ISETP.LT.AND P5, PT, R205, UR4, !P0 ;  /* 0x00000004cd007c0c */ /* 0x000fe2000c7a1270 */
[----:B------:R2:W-:Y:S01]  /*63c0*/  @P4 STG.E.U16 desc[UR10][R62.64], R53 ;  /* 0x000000353e004986 */ /* 0x0005e2000c10150a */
[----:B------:R-:W-:Y:S01]  /*63d0*/  LEA.HI.X.SX32 R61, R67, R65, 0x1, P6 ;  /* 0x00000041433d7211 */ /* 0x000fe200030f0eff */
[----:B------:R-:W-:Y:S01]  /*63e0*/  IMAD R67, R64, 0x2, R59 ;  /* 0x0000000240437824 */ /* 0x000fe200078e023b */
[----:B------:R-:W-:Y:S01]  /*63f0*/  LEA R58, P6, R59, R0, 0x1 ;  /* 0x000000003b3a7211 */ /* 0x000fe200078c08ff */
[----:B------:R-:W-:-:S02]  /*6400*/  ULDC UR4, c[0x0][0x22c] ;  /* 0x00008b0000047ab9 */ /* 0x000fc40000000800 */
[----:B------:R3:W-:Y:S01]  /*6410*/  @P2 STG.E.U16 desc[UR10][R60.64], R54 ;  /* 0x000000363c002986 */ /* 0x0007e2000c10150a */
[-C--:B------:R-:W-:Y:S02]  /*6420*/  LEA.HI.X.SX32 R59, R59, R65.reuse, 0x1, P6 ;  /* 0x000000413b3b7211 */ /* 0x080fe400030f0eff */
[-C--:B-1----:R-:W-:Y:S02]  /*6430*/  LEA R56, P6, R67, R0.reuse, 0x1 ;  /* 0x0000000043387211 */ /* 0x082fe400078c08ff */
[----:B------:R-:W-:Y:S01]  /*6440*/  ISETP.LT.AND P4, PT, R203, UR4, !P0 ;  /* 0x00000004cb007c0c */ /* 0x000fe2000c781270 */
[----:B--2---:R-:W-:Y:S01]  /*6450*/  IMAD R63, R64, 0x2, R67 ;  /* 0x00000002403f7824 */ /* 0x004fe200078e0243 */
[-C--:B------:R-:W-:Y:S01]  /*6460*/  LEA.HI.X.SX32 R57, R67, R65.reuse, 0x1, P6 ;  /* 0x0000004143397211 */ /* 0x080fe200030f0eff */
[----:B------:R-:W-:Y:S01]  /*6470*/  ULDC UR4, c[0x0][0x22c] ;  /* 0x00008b0000047ab9 */ /* 0x000fe20000000800 */
[----:B------:R-:W-:Y:S01]  /*6480*/  PRMT R53, R52, 0x7632, R53 ;  /* 0x0000763234357816 */ /* 0x000fe20000000035 */
[----:B------:R1:W-:Y:S01]  /*6490*/  @P3 STG.E.U16 desc[UR10][R58.64], R55 ;  /* 0x000000373a003986 */ /* 0x0003e2000c10150a */
[----:B------:R-:W-:Y:S01]  /*64a0*/  LEA R62, P6, R63, R0, 0x1 ;  /* 0x000000003f3e7211 */ /* 0x000fe200078c08ff */
[----:B---3--:R-:W-:Y:S01]  /*64b0*/  IMAD R61, R64, 0x2, R63 ;  /* 0x00000002403d7824 */ /* 0x008fe200078e023f */
[----:B------:R-:W-:Y:S01]  /*64c0*/  PRMT R54, R53, 0x7632, R54 ;  /* 0x0000763235367816 */ /* 0x000fe20000000036 */
[----:B------:R2:W-:Y:S01]  /*64d0*/  @P5 STG.E.U16 desc[UR10][R56.64], R53 ;  /* 0x0000003538005986 */ /* 0x0005e2000c10150a */
[----:B------:R-:W-:-:S02]  /*64e0*/  LEA.HI.X.SX32 R63, R63, R65, 0x1, P6 ;  /* 0x000000413f3f7211 */ /* 0x000fc400030f0eff */
[----:B------:R-:W-:Y:S02]  /*64f0*/  LEA R52, P6, R61, R0, 0x1 ;  /* 0x000000003d347211 */ /* 0x000fe400078c08ff */
[----:B------:R-:W-:Y:S01]  /*6500*/  ISETP.LT.AND P2, PT, R202, UR4, !P0 ;  /* 0x00000004ca007c0c */ /* 0x000fe2000c741270 */
[----:B------:R-:W-:Y:S01]  /*6510*/  ULDC UR4, c[0x0][0x22c] ;  /* 0x00008b0000047ab9 */ /* 0x000fe20000000800 */
[----:B------:R3:W-:Y:S01]  /*6520*/  @P4 STG.E.U16 desc[UR10][R62.64], R54 ;  /* 0x000000363e004986 */ /* 0x0007e2000c10150a */
[----:B------:R-:W-:Y:S01]  /*6530*/  ISETP.LT.AND P3, PT, R201, UR4, !P0 ;  /* 0x00000004c9007c0c */ /* 0x000fe2000c761270 */
[----:B------:R-:W-:Y:S01]  /*6540*/  ULDC UR4, c[0x0][0x22c] ;  /* 0x00008b0000047ab9 */ /* 0x000fe20000000800 */
[----:B-1----:R-:W-:Y:S02]  /*6550*/  PRMT R55, R54, 0x7632, R55 ;  /* 0x0000763236377816 */ /* 0x002fe40000000037 */
[----:B--2---:R-:W-:Y:S01]  /*6560*/  LEA.HI.X.SX32 R53, R61, R65, 0x1, P6 ;  /* 0x000000413d357211 */ /* 0x004fe200030f0eff */
[----:B------:R-:W-:Y:S01]  /*6570*/  IMAD R61, R64, 0x2, R61 ;  /* 0x00000002403d7824 */ /* 0x000fe200078e023d */
[----:B------:R-:W-:Y:S01]  /*6580*/  ISETP.LT.AND P5, PT, R200, UR4, !P0 ;  /* 0x00000004c8007c0c */ /* 0x000fe2000c7a1270 */
[----:B------:R-:W-:-:S02]  /*6590*/  ULDC UR4, c[0x0][0x22c] ;  /* 0x00008b0000047ab9 */ /* 0x000fc40000000800 */
[C---:B------:R-:W-:Y:S01]  /*65a0*/  IMAD R59, R64.reuse, 0x2, R61 ;  /* 0x00000002403b7824 */ /* 0x040fe200078e023d */
[-C--:B------:R-:W-:Y:S01]  /*65b0*/  LEA R56, P6, R61, R0.reuse, 0x1 ;  /* 0x000000003d387211 */ /* 0x080fe200078c08ff */
[----:B------:R1:W-:Y:S01]  /*65c0*/  @P2 STG.E.U16 desc[UR10][R52.64], R55 ;  /* 0x0000003734002986 */ /* 0x0003e2000c10150a */
[----:B------:R-:W-:Y:S01]  /*65d0*/  ISETP.LT.AND P4, PT, R199, UR4, !P0 ;  /* 0x00000004c7007c0c */ /* 0x000fe2000c781270 */
[----:B------:R-:W-:Y:S01]  /*65e0*/  ULDC UR4, c[0x0][0x22c] ;  /* 0x00008b0000047ab9 */ /* 0x000fe20000000800 */
[----:B------:R-:W-:Y:S01]  /*65f0*/  LEA.HI.X.SX32 R57, R61, R65, 0x1, P6 ;  /* 0x000000413d397211 */ /* 0x000fe200030f0eff */
[----:B------:R-:W-:Y:S01]  /*6600*/  IMAD R61, R64, 0x2, R59 ;  /* 0x00000002403d7824 */ /* 0x000fe200078e023b */
[----:B---3--:R-:W-:Y:S02]  /*6610*/  LEA R54, P6, R59, R0, 0x1 ;  /* 0x000000003b367211 */ /* 0x008fe400078c08ff */
[----:B------:R-:W-:Y:S01]  /*6620*/  ISETP.LT.AND P2, PT, R198, UR4, !P0 ;  /* 0x00000004c6007c0c */ /* 0x000fe2000c741270 */
[----:B------:R-:W-:Y:S01]  /*6630*/  ULDC UR4, c[0x0][0x22c] ;  /* 0x00008b0000047ab9 */ /* 0x000fe20000000800 */
[----:B-1----:R-:W-:-:S02]  /*6640*/  PRMT R53, R55, 0x7632, R53 ;  /* 0x0000763237357816 */ /* 0x002fc40000000035 */
[-C--:B------:R-:W-:Y:S01]  /*6650*/  LEA.HI.X.SX32 R55, R59, R65.reuse, 0x1, P6 ;  /* 0x000000413b377211 */ /* 0x080fe200030f0eff */
[C---:B------:R-:W-:Y:S01]  /*6660*/  IMAD R59, R64.reuse, 0x2, R61 ;  /* 0x00000002403b7824 */ /* 0x040fe200078e023d */
[-C--:B------:R-:W-:Y:S01]  /*6670*/  LEA R52, P6, R61, R0.reuse, 0x1 ;  /* 0x000000003d347211 */ /* 0x080fe200078c08ff */
[----:B------:R1:W-:Y:S01]  /*6680*/  @P3 STG.E.U16 desc[UR10][R56.64], R53 ;  /* 0x0000003538003986 */ /* 0x0003e2000c10150a */
[----:B------:R-:W-:Y:S01]  /*6690*/  ISETP.LT.AND P3, PT, R197, UR4, !P0 ;  /* 0x00000004c5007c0c */ /* 0x000fe2000c761270 */
[----:B------:R-:W-:Y:S02]  /*66a0*/  ULDC UR4, c[0x0][0x22c] ;  /* 0x00008b0000047ab9 */ /* 0x000fe40000000800 */
[----:B------:R2:W-:Y:S01]  /*66b0*/  @P5 STG.E.U16 desc[UR10][R54.64], R28 ;  /* 0x0000001c36005986 */ /* 0x0005e2000c10150a */
[----:B------:R-:W-:Y:S01]  /*66c0*/  ISETP.LT.AND P5, PT, R195, UR4, !P0 ;  /* 0x00000004c3007c0c */ /* 0x000fe2000c7a1270 */
[----:B------:R-:W-:Y:S01]  /*66d0*/  ULDC UR4, c[0x0][0x22c] ;  /* 0x00008b0000047ab9 */ /* 0x000fe20000000800 */
[----:B-1----:R-:W-:Y:S01]  /*66e0*/  LEA.HI.X.SX32 R53, R61, R65, 0x1, P6 ;  /* 0x000000413d357211 */ /* 0x002fe200030f0eff */
[----:B------:R-:W-:Y:S01]  /*66f0*/  IMAD R61, R64, 0x2, R59 ;  /* 0x00000002403d7824 */ /* 0x000fe200078e023b */
[----:B------:R-:W-:-:S03]  /*6700*/  LEA R58, P6, R59, R0, 0x1 ;  /* 0x000000003b3a7211 */ /* 0x000fc600078c08ff */
[----:B--2---:R-:W-:Y:S01]  /*6710*/  IMAD R55, R64, 0x2, R61 ;  /* 0x0000000240377824 */ /* 0x004fe200078e023d */
[-C--:B------:R-:W-:Y:S01]  /*6720*/  LEA.HI.X.SX32 R59, R59, R65.reuse, 0x1, P6 ;  /* 0x000000413b3b7211 */ /* 0x080fe200030f0eff */
[----:B------:R1:W-:Y:S01]  /*6730*/  @P4 STG.E.U16 desc[UR10][R52.64], R29 ;  /* 0x0000001d34004986 */ /* 0x0003e2000c10150a */
[CC--:B------:R-:W-:Y:S02]  /*6740*/  LEA R56, P6, R61.reuse, R0.reuse, 0x1 ;  /* 0x000000003d387211 */ /* 0x0c0fe400078c08ff */
        /* <DEDUP_REMOVED lines=8> */
[CC--:B-1----:R-:W-:Y:S02]  /*67d0*/  LEA R52, P6, R61.reuse, R0.reuse, 0x1 ;  /* 0x000000003d347211 */ /* 0x0c2fe400078c08ff */
[----:B------:R-:W-:Y:S02]  /*67e0*/  PRMT R29, R28, 0x7632, R29 ;  /* 0x000076321c1d7816 */ /* 0x000fe4000000001d */
[----:B------:R-:W-:Y:S01]  /*67f0*/  LEA.HI.X.SX32 R53, R61, R65, 0x1, P6 ;  /* 0x000000413d357211 */ /* 0x000fe200030f0eff */
[----:B------:R-:W-:Y:S01]  /*6800*/  IMAD R61, R64, 0x2, R61 ;  /* 0x00000002403d7824 */ /* 0x000fe200078e023d */
[----:B--2---:R-:W-:Y:S01]  /*6810*/  PRMT R58, R29, 0x7632, R58 ;  /* 0x000076321d3a7816 */ /* 0x004fe2000000003a */
[----:B------:R1:W-:Y:S01]  /*6820*/  @P5 STG.E.U16 desc[UR10][R54.64], R29 ;  /* 0x0000001d36005986 */ /* 0x0003e2000c10150a */
[----:B------:R-:W-:Y:S01]  /*6830*/  ISETP.LT.AND P2, PT, R194, UR4, !P0 ;  /* 0x00000004c2007c0c */ /* 0x000fe2000c741270 */
[----:B---3--:R-:W-:Y:S01]  /*6840*/  IMAD R57, R64, 0x2, R61 ;  /* 0x0000000240397824 */ /* 0x008fe200078e023d */
[----:B------:R-:W-:Y:S01]  /*6850*/  LEA R28, P6, R61, R0, 0x1 ;  /* 0x000000003d1c7211 */ /* 0x000fe200078c08ff */
[----:B------:R2:W-:Y:S01]  /*6860*/  @P4 STG.E.U16 desc[UR10][R52.64], R58 ;  /* 0x0000003a34004986 */ /* 0x0005e2000c10150a */
[----:B------:R-:W-:Y:S01]  /*6870*/  ULDC UR4, c[0x0][0x22c] ;  /* 0x00008b0000047ab9 */ /* 0x000fe20000000800 */
[----:B------:R-:W-:-:S02]  /*6880*/  PRMT R56, R31, 0x7632, R56 ;  /* 0x000076321f387816 */ /* 0x000fc40000000038 */
[----:B------:R-:W-:Y:S01]  /*6890*/  ISETP.LT.AND P3, PT, R193, UR4, !P0 ;  /* 0x00000004c1007c0c */ /* 0x000fe2000c761270 */
[----:B------:R-:W-:Y:S02]  /*68a0*/  ULDC UR4, c[0x0][0x22c] ;  /* 0x00008b0000047ab9 */ /* 0x000fe40000000800 */
[----:B------:R-:W-:Y:S01]  /*68b0*/  ISETP.LT.AND P5, PT, R192, UR4, !P0 ;  /* 0x00000004c0007c0c */ /* 0x000fe2000c7a1270 */
[----:B-1----:R-:W-:Y:S01]  /*68c0*/  IMAD R55, R64, 0x2, R57 ;  /* 0x0000000240377824 */ /* 0x002fe200078e0239 */
[-C--:B------:R-:W-:Y:S01]  /*68d0*/  LEA.HI.X.SX32 R29, R61, R65.reuse, 0x1, P6 ;  /* 0x000000413d1d7211 */ /* 0x080fe200030f0eff */
[----:B------:R-:W-:Y:S01]  /*68e0*/  ULDC UR4, c[0x0][0x22c] ;  /* 0x00008b0000047ab9 */ /* 0x000fe20000000800 */
[----:B--2---:R-:W-:Y:S02]  /*68f0*/  PRMT R53, R30, 0x7632, R53 ;  /* 0x000076321e357816 */ /* 0x004fe40000000035 */
[-C--:B------:R-:W-:Y:S02]  /*6900*/  LEA R30, P6, R57, R0.reuse, 0x1 ;  /* 0x00000000391e7211 */ /* 0x080fe400078c08ff */
[----:B------:R-:W-:Y:S01]  /*6910*/  ISETP.LT.AND P4, PT, R191, UR4, !P0 ;  /* 0x00000004bf007c0c */ /* 0x000fe2000c781270 */
[----:B------:R1:W-:Y:S01]  /*6920*/  @P2 STG.E.U16 desc[UR10][R28.64], R53 ;  /* 0x000000351c002986 */ /* 0x0003e2000c10150a */
[----:B------:R-:W-:Y:S01]  /*6930*/  LEA.HI.X.SX32 R31, R57, R65, 0x1, P6 ;  /* 0x00000041391f7211 */ /* 0x000fe200030f0eff */
[----:B------:R-:W-:Y:S01]  /*6940*/  IMAD R57, R64, 0x2, R55 ;  /* 0x0000000240397824 */ /* 0x000fe200078e0237 */
[----:B------:R-:W-:Y:S01]  /*6950*/  LEA R52, P6, R55, R0, 0x1 ;  /* 0x0000000037347211 */ /* 0x000fe200078c08ff */
[----:B------:R-:W-:-:S02]  /*6960*/  ULDC UR4, c[0x0][0x22c] ;  /* 0x00008b0000047ab9 */ /* 0x000fc40000000800 */
[----:B------:R-:W-:Y:S01]  /*6970*/  IMAD R59, R64, 0x2, R57 ;  /* 0x00000002403b7824 */ /* 0x000fe200078e0239 */
[----:B------:R2:W-:Y:S01]  /*6980*/  @P3 STG.E.U16 desc[UR10][R30.64], R56 ;  /* 0x000000381e003986 */ /* 0x0005e2000c10150a */
[----:B------:R-:W-:Y:S01]  /*6990*/  ISETP.LT.AND P2, PT, R190, UR4, !P0 ;  /* 0x00000004be007c0c */ /* 0x000fe2000c741270 */
[----:B------:R-:W-:Y:S02]  /*69a0*/  ULDC UR4, c[0x0][0x22c] ;  /* 0x00008b0000047ab9 */ /* 0x000fe40000000800 */
[----:B------:R-:W-:Y:S01]  /*69b0*/  ISETP.LT.AND P3, PT, R186, UR4, !P0 ;  /* 0x00000004ba007c0c */ /* 0x000fe2000c761270 */
[----:B------:R-:W-:Y:S01]  /*69c0*/  ULDC UR4, c[0x0][0x22c] ;  /* 0x00008b0000047ab9 */ /* 0x000fe20000000800 */
[----:B-1----:R-:W-:Y:S02]  /*69d0*/  LEA.HI.X.SX32 R53, R55, R65, 0x1, P6 ;  /* 0x0000004137357211 */ /* 0x002fe400030f0eff */
[----:B------:R-:W-:-:S03]  /*69e0*/  LEA R54, P6, R57, R0, 0x1 ;  /* 0x0000000039367211 */ /* 0x000fc600078c08ff */
[----:B------:R1:W-:Y:S01]  /*69f0*/  @P5 STG.E.U16 desc[UR10][R52.64], R24 ;  /* 0x0000001834005986 */ /* 0x0003e2000c10150a */
[-C--:B------:R-:W-:Y:S01]  /*6a00*/  LEA.HI.X.SX32 R55, R57, R65.reuse, 0x1, P6 ;  /* 0x0000004139377211 */ /* 0x080fe200030f0eff */
[----:B--2---:R-:W-:Y:S01]  /*6a10*/  IMAD R31, R64, 0x2, R59 ;  /* 0x00000002401f7824 */ /* 0x004fe200078e023b */
[CC--:B------:R-:W-:Y:S02]  /*6a20*/  LEA R28, P6, R59.reuse, R0.reuse, 0x1 ;  /* 0x000000003b1c7211 */ /* 0x0c0fe400078c08ff */
[----:B------:R-:W-:Y:S01]  /*6a30*/  ISETP.LT.AND P5, PT, R188, UR4, !P0 ;  /* 0x00000004bc007c0c */ /* 0x000fe2000c7a1270 */
[----:B------:R-:W-:Y:S01]  /*6a40*/  IMAD R57, R64, 0x2, R31 ;  /* 0x0000000240397824 */ /* 0x000fe200078e021f */
[----:B------:R-:W-:Y:S01]  /*6a50*/  LEA.HI.X.SX32 R29, R59, R65, 0x1, P6 ;  /* 0x000000413b1d7211 */ /* 0x000fe200030f0eff */
[----:B------:R2:W-:Y:S01]  /*6a60*/  @P4 STG.E.U16 desc[UR10][R54.64], R25 ;  /* 0x0000001936004986 */ /* 0x0005e2000c10150a */
[----:B------:R-:W-:Y:S01]  /*6a70*/  LEA R30, P6, R31, R0, 0x1 ;  /* 0x000000001f1e7211 */ /* 0x000fe200078c08ff */
[----:B------:R-:W-:-:S02]  /*6a80*/  ULDC UR4, c[0x0][0x22c] ;  /* 0x00008b0000047ab9 */ /* 0x000fc40000000800 */
[----:B------:R3:W-:Y:S01]  /*6a90*/  @P2 STG.E.U16 desc[UR10][R28.64], R26 ;  /* 0x0000001a1c002986 */ /* 0x0007e2000c10150a */
[-C--:B------:R-:W-:Y:S02]  /*6aa0*/  LEA.HI.X.SX32 R31, R31, R65.reuse, 0x1, P6 ;  /* 0x000000411f1f7211 */ /* 0x080fe400030f0eff */
[CC--:B-1----:R-:W-:Y:S02]  /*6ab0*/  LEA R52, P6, R57.reuse, R0.reuse, 0x1 ;  /* 0x0000000039347211 */ /* 0x0c2fe400078c08ff */
[----:B------:R-:W-:Y:S01]  /*6ac0*/  ISETP.LT.AND P4, PT, R184, UR4, !P0 ;  /* 0x00000004b8007c0c */ /* 0x000fe2000c781270 */
[----:B------:R-:W-:Y:S01]  /*6ad0*/  ULDC UR4, c[0x0][0x22c] ;  /* 0x00008b0000047ab9 */ /* 0x000fe20000000800 */
[-C--:B------:R-:W-:Y:S01]  /*6ae0*/  LEA.HI.X.SX32 R53, R57, R65.reuse, 0x1, P6 ;  /* 0x0000004139357211 */ /* 0x080fe200030f0eff */
[----:B--2---:R-:W-:Y:S01]  /*6af0*/  IMAD R55, R64, 0x2, R57 ;  /* 0x0000000240377824 */ /* 0x004fe200078e0239 */
[----:B------:R-:W-:Y:S01]  /*6b00*/  PRMT R25, R24, 0x7632, R25 ;  /* 0x0000763218197816 */ /* 0x000fe20000000019 */
[----:B------:R1:W-:Y:S01]  /*6b10*/  @P3 STG.E.U16 desc[UR10][R30.64], R27 ;  /* 0x0000001b1e003986 */ /* 0x0003e2000c10150a */
[----:B------:R-:W-:Y:S01]  /*6b20*/  ISETP.LT.AND P2, PT, R182, UR4, !P0 ;  /* 0x00000004b6007c0c */ /* 0x000fe2000c741270 */
[----:B---3--:R-:W-:Y:S01]  /*6b30*/  IMAD R29, R64, 0x2, R55 ;  /* 0x00000002401d7824 */ /* 0x008fe200078e0237 */
[----:B------:R-:W-:Y:S01]  /*6b40*/  LEA R54, P6, R55, R0, 0x1 ;  /* 0x0000000037367211 */ /* 0x000fe200078c08ff */
[----:B------:R2:W-:Y:S01]  /*6b50*/  @P5 STG.E.U16 desc[UR10][R52.64], R25 ;  /* 0x0000001934005986 */ /* 0x0005e2000c10150a */
[----:B------:R-:W-:Y:S01]  /*6b60*/  PRMT R26, R25, 0x7632, R26 ;  /* 0x00007632191a7816 */ /* 0x000fe2000000001a */
[----:B------:R-:W-:Y:S01]  /*6b70*/  ULDC UR4, c[0x0][0x22c] ;  /* 0x00008b0000047ab9 */ /* 0x000fe20000000800 */
[----:B------:R-:W-:-:S02]  /*6b80*/  LEA.HI.X.SX32 R55, R55, R65, 0x1, P6 ;  /* 0x0000004137377211 */ /* 0x000fc400030f0eff */
[C---:B------:R-:W-:Y:S02]  /*6b90*/  LEA R24, P6, R29.reuse, R0, 0x1 ;  /* 0x000000001d187211 */ /* 0x040fe400078c08ff */
[----:B------:R-:W-:Y:S01]  /*6ba0*/  ISETP.LT.AND P3, PT, R180, UR4, !P0 ;  /* 0x00000004b4007c0c */ /* 0x000fe2000c761270 */
[----:B------:R-:W-:Y:S01]  /*6bb0*/  ULDC UR4, c[0x0][0x22c] ;  /* 0x00008b0000047ab9 */ /* 0x000fe20000000800 */
[----:B-1----:R-:W-:Y:S01]  /*6bc0*/  PRMT R27, R26, 0x7632, R27 ;  /* 0x000076321a1b7816 */ /* 0x002fe2000000001b */
[----:B------:R1:W-:Y:S01]  /*6bd0*/  @P4 STG.E.U16 desc[UR10][R54.64], R26 ;  /* 0x0000001a36004986 */ /* 0x0003e2000c10150a */
[----:B------:R-:W-:Y:S01]  /*6be0*/  ISETP.LT.AND P5, PT, R176, UR4, !P0 ;  /* 0x00000004b0007c0c */ /* 0x000fe2000c7a1270 */
[----:B------:R-:W-:Y:S01]  /*6bf0*/  ULDC UR4, c[0x0][0x22c] ;  /* 0x00008b0000047ab9 */ /* 0x000fe20000000800 */
[----:B--2---:R-:W-:Y:S01]  /*6c00*/  LEA.HI.X.SX32 R25, R29, R65, 0x1, P6 ;  /* 0x000000411d197211 */ /* 0x004fe200030f0eff */
[----:B------:R-:W-:Y:S01]  /*6c10*/  IMAD R29, R64, 0x2, R29 ;  /* 0x00000002401d7824 */ /* 0x000fe200078e021d */
[----:B------:R-:W-:Y:S01]  /*6c20*/  ISETP.LT.AND P4, PT, R178, UR4, !P0 ;  /* 0x00000004b2007c0c */ /* 0x000fe2000c781270 */
[----:B------:R-:W-:-:S02]  /*6c30*/  ULDC UR4, c[0x0][0x22c] ;  /* 0x00008b0000047ab9 */ /* 0x000fc40000000800 */
[----:B------:R-:W-:Y:S01]  /*6c40*/  IMAD R31, R64, 0x2, R29 ;  /* 0x00000002401f7824 */ /* 0x000fe200078e021d */
[CC--:B------:R-:W-:Y:S01]  /*6c50*/  LEA R28, P6, R29.reuse, R0.reuse, 0x1 ;  /* 0x000000001d1c7211 */ /* 0x0c0fe200078c08ff */
[----:B------:R2:W-:Y:S01]  /*6c60*/  @P2 STG.E.U16 desc[UR10][R24.64], R27 ;  /* 0x0000001b18002986 */ /* 0x0005e2000c10150a */
[----:B------:R-:W-:Y:S01]  /*6c70*/  ISETP.LT.AND P2, PT, R174, UR4, !P0 ;  /* 0x00000004ae007c0c */ /* 0x000fe2000c741270 */
[C---:B------:R-:W-:Y:S01]  /*6c80*/  IMAD R53, R64.reuse, 0x2, R31 ;  /* 0x0000000240357824 */ /* 0x040fe200078e021f */
[-C--:B------:R-:W-:Y:S01]  /*6c90*/  LEA.HI.X.SX32 R29, R29, R65.reuse, 0x1, P6 ;  /* 0x000000411d1d7211 */ /* 0x080fe200030f0eff */
[----:B------:R-:W-:Y:S01]  /*6ca0*/  ULDC UR4, c[0x0][0x22c] ;  /* 0x00008b0000047ab9 */ /* 0x000fe20000000800 */
[-C--:B-1----:R-:W-:Y:S02]  /*6cb0*/  LEA R26, P6, R31, R0.reuse, 0x1 ;  /* 0x000000001f1a7211 */ /* 0x082fe400078c08ff */
[----:B--2---:R-:W-:Y:S02]  /*6cc0*/  PRMT R25, R27, 0x7632, R25 ;  /* 0x000076321b197816 */ /* 0x004fe40000000019 */
[----:B------:R-:W-:Y:S01]  /*6cd0*/  LEA.HI.X.SX32 R27, R31, R65, 0x1, P6 ;  /* 0x000000411f1b7211 */ /* 0x000fe200030f0eff */
[----:B------:R-:W-:Y:S01]  /*6ce0*/  IMAD R31, R64, 0x2, R53 ;  /* 0x00000002401f7824 */ /* 0x000fe200078e0235 */
[----:B------:R-:W-:Y:S01]  /*6cf0*/  LEA R24, P6, R53, R0, 0x1 ;  /* 0x0000000035187211 */ /* 0x000fe200078c08ff */
[----:B------:R1:W-:Y:S01]  /*6d00*/  @P3 STG.E.U16 desc[UR10][R28.64], R25 ;  /* 0x000000191c003986 */ /* 0x0003e2000c10150a */
[----:B------:R-:W-:Y:S01]  /*6d10*/  ISETP.LT.AND P3, PT, R172, UR4, !P0 ;  /* 0x00000004ac007c0c */ /* 0x000fe2000c761270 */
[----:B------:R-:W-:-:S02]  /*6d20*/  ULDC UR4, c[0x0][0x22c] ;  /* 0x00008b0000047ab9 */ /* 0x000fc40000000800 */
        /* <DEDUP_REMOVED lines=37> */
[CC--:B------:R-:W-:Y:S02]  /*6f80*/  LEA R22, P6, R29.reuse, R0.reuse, 0x1 ;  /* 0x000000001d167211 */ /* 0x0c0fe400078c08ff */
        /* <DEDUP_REMOVED lines=26> */
[-C--:B-1----:R-:W-:Y:S02]  /*7130*/  LEA R24, P6, R29, R0.reuse, 0x1 ;  /* 0x000000001d187211 */ /* 0x082fe400078c08ff */
        /* <DEDUP_REMOVED lines=60> */
[C---:B------:R-:W-:Y:S01]  /*7500*/  IMAD R25, R64.reuse, 0x2, R25 ;  /* 0x0000000240197824 */ /* 0x040fe200078e0219 */
        /* <DEDUP_REMOVED lines=33> */
[CC--:B------:R-:W-:Y:S01]  /*7720*/  LEA R12, P6, R23.reuse, R0.reuse, 0x1 ;  /* 0x00000000170c7211 */ /* 0x0c0fe200078c08ff */
[----:B------:R-:W2:Y:S01]  /*7730*/  LDC R20, c[0x0][0x248] ;  /* 0x00009200ff147b82 */ /* 0x000ea20000000800 */
        /* <DEDUP_REMOVED lines=12> */
[----:B---3--:R-:W-:Y:S01]  /*7800*/  IMAD R19, R64, 0x2, R21 ;  /* 0x0000000240137824 */ /* 0x008fe200078e0215 */
[----:B------:R-:W-:Y:S01]  /*7810*/  PRMT R9, R8, 0x7632, R9 ;  /* 0x0000763208097816 */ /* 0x000fe20000000009 */
[----:B------:R1:W-:Y:S01]  /*7820*/  @P3 STG.E.U16 desc[UR10][R14.64], R11 ;  /* 0x0000000b0e003986 */ /* 0x0003e2000c10150a */
[----:B------:R-:W-:Y:S01]  /*7830*/  ISETP.LT.AND P2, PT, R133, UR4, !P0 ;  /* 0x0000000485007c0c */ /* 0x000fe2000c741270 */
[----:B----4-:R-:W-:Y:S01]  /*7840*/  IMAD R13, R64, 0x2, R19 ;  /* 0x00000002400d7824 */ /* 0x010fe200078e0213 */
[-C--:B------:R-:W-:Y:S01]  /*7850*/  LEA R18, P6, R19, R0.reuse, 0x1 ;  /* 0x0000000013127211 */ /* 0x080fe200078c08ff */
[----:B------:R3:W-:Y:S01]  /*7860*/  @P5 STG.E.U16 desc[UR10][R16.64], R9 ;  /* 0x0000000910005986 */ /* 0x0007e2000c10150a */
[----:B------:R-:W-:Y:S01]  /*7870*/  PRMT R10, R9, 0x7632, R10 ;  /* 0x00007632090a7816 */ /* 0x000fe2000000000a */
[----:B------:R-:W-:Y:S01]  /*7880*/  ULDC UR4, c[0x0][0x22c] ;  /* 0x00008b0000047ab9 */ /* 0x000fe20000000800 */
[----:B------:R-:W-:Y:S01]  /*7890*/  LEA.HI.X.SX32 R19, R19, R65, 0x1, P6 ;  /* 0x0000004113137211 */ /* 0x000fe200030f0eff */
[----:B------:R-:W4:Y:S01]  /*78a0*/  LDC R21, c[0x0][0x248] ;  /* 0x00009200ff157b82 */ /* 0x000f220000000800 */
[----:B------:R-:W-:-:S02]  /*78b0*/  LEA R8, P6, R13, R0, 0x1 ;  /* 0x000000000d087211 */ /* 0x000fc400078c08ff */
[----:B------:R-:W-:Y:S01]  /*78c0*/  ISETP.LT.AND P3, PT, R140, UR4, !P0 ;  /* 0x000000048c007c0c */ /* 0x000fe2000c761270 */
[----:B------:R5:W-:Y:S01]  /*78d0*/  @P4 STG.E.U16 desc[UR10][R18.64], R10 ;  /* 0x0000000a12004986 */ /* 0x000be2000c10150a */
[----:B-1----:R-:W-:Y:S01]  /*78e0*/  PRMT R11, R10, 0x7632, R11 ;  /* 0x000076320a0b7816 */ /* 0x002fe2000000000b */
[----:B------:R-:W-:Y:S01]  /*78f0*/  ULDC UR4, c[0x0][0x22c] ;  /* 0x00008b0000047ab9 */ /* 0x000fe20000000800 */
[-C--:B---3--:R-:W-:Y:S01]  /*7900*/  LEA.HI.X.SX32 R9, R13, R65.reuse, 0x1, P6 ;  /* 0x000000410d097211 */ /* 0x088fe200030f0eff */
[----:B------:R-:W-:Y:S01]  /*7910*/  IMAD R13, R64, 0x2, R13 ;  /* 0x00000002400d7824 */ /* 0x000fe200078e020d */
[----:B------:R-:W-:Y:S01]  /*7920*/  ISETP.LT.AND P5, PT, R134, UR4, !P0 ;  /* 0x0000000486007c0c */ /* 0x000fe2000c7a1270 */
[----:B------:R-:W-:Y:S01]  /*7930*/  ULDC UR4, c[0x0][0x22c] ;  /* 0x00008b0000047ab9 */ /* 0x000fe20000000800 */
[----:B------:R-:W-:Y:S01]  /*7940*/  PRMT R16, R4, 0x7632, R16 ;  /* 0x0000763204107816 */ /* 0x000fe20000000010 */
[C---:B------:R-:W-:Y:S01]  /*7950*/  IMAD R15, R64.reuse, 0x2, R13 ;  /* 0x00000002400f7824 */ /* 0x040fe200078e020d */
[-C--:B------:R-:W-:Y:S01]  /*7960*/  LEA R12, P6, R13, R0.reuse, 0x1 ;  /* 0x000000000d0c7211 */ /* 0x080fe200078c08ff */
[----:B------:R1:W-:Y:S01]  /*7970*/  @P2 STG.E.U16 desc[UR10][R8.64], R11 ;  /* 0x0000000b08002986 */ /* 0x0003e2000c10150a */
[----:B------:R-:W-:Y:S01]  /*7980*/  ISETP.LT.AND P4, PT, R127, UR4, !P0 ;  /* 0x000000047f007c0c */ /* 0x000fe2000c781270 */
[----:B------:R-:W-:Y:S01]  /*7990*/  IMAD R17, R64, 0x2, R15 ;  /* 0x0000000240117824 */ /* 0x000fe200078e020f */
[----:B------:R-:W-:Y:S01]  /*79a0*/  LEA.HI.X.SX32 R13, R13, R65, 0x1, P6 ;  /* 0x000000410d0d7211 */ /* 0x000fe200030f0eff */
[----:B------:R-:W-:Y:S01]  /*79b0*/  ULDC UR4, c[0x0][0x22c] ;  /* 0x00008b0000047ab9 */ /* 0x000fe20000000800 */
[----:B-----5:R-:W-:Y:S01]  /*79c0*/  LEA R10, P6, R15, R0, 0x1 ;  /* 0x000000000f0a7211 */ /* 0x020fe200078c08ff */
[----:B------:R-:W3:Y:S01]  /*79d0*/  LDC R19, c[0x0][0x248] ;  /* 0x00009200ff137b82 */ /* 0x000ee20000000800 */
[----:B------:R-:W-:Y:S01]  /*79e0*/  ISETP.LT.AND P2, PT, R124, UR4, !P0 ;  /* 0x000000047c007c0c */ /* 0x000fe2000c741270 */
[----:B------:R-:W-:Y:S01]  /*79f0*/  ULDC UR4, c[0x0][0x22c] ;  /* 0x00008b0000047ab9 */ /* 0x000fe20000000800 */
[----:B-1----:R-:W-:-:S02]  /*7a00*/  PRMT R9, R11, 0x7632, R9 ;  /* 0x000076320b097816 */ /* 0x002fc40000000009 */
[-C--:B------:R-:W-:Y:S01]  /*7a10*/  LEA.HI.X.SX32 R11, R15, R65.reuse, 0x1, P6 ;  /* 0x000000410f0b7211 */ /* 0x080fe200030f0eff */
[----:B------:R-:W-:Y:S01]  /*7a20*/  IMAD R15, R64, 0x2, R17 ;  /* 0x00000002400f7824 */ /* 0x000fe200078e0211 */
[-C--:B------:R-:W-:Y:S01]  /*7a30*/  LEA R8, P6, R17, R0.reuse, 0x1 ;  /* 0x0000000011087211 */ /* 0x080fe200078c08ff */
[----:B------:R1:W-:Y:S01]  /*7a40*/  @P3 STG.E.U16 desc[UR10][R12.64], R9 ;  /* 0x000000090c003986 */ /* 0x0003e2000c10150a */
[----:B------:R-:W-:Y:S01]  /*7a50*/  ISETP.LT.AND P3, PT, R132, UR4, !P0 ;  /* 0x0000000484007c0c */ /* 0x000fe2000c761270 */
[----:B------:R-:W-:Y:S02]  /*7a60*/  ULDC UR4, c[0x0][0x22c] ;  /* 0x00008b0000047ab9 */ /* 0x000fe40000000800 */
[----:B------:R-:W-:Y:S01]  /*7a70*/  @P5 STG.E.U16 desc[UR10][R10.64], R4 ;  /* 0x000000040a005986 */ /* 0x000fe2000c10150a */
[----:B------:R-:W-:Y:S01]  /*7a80*/  ISETP.LT.AND P5, PT, R123, UR4, !P0 ;  /* 0x000000047b007c0c */ /* 0x000fe2000c7a1270 */
[----:B------:R-:W-:Y:S01]  /*7a90*/  ULDC UR4, c[0x0][0x22c] ;  /* 0x00008b0000047ab9 */ /* 0x000fe20000000800 */
[----:B-1----:R-:W-:Y:S01]  /*7aa0*/  LEA.HI.X.SX32 R9, R17, R65, 0x1, P6 ;  /* 0x0000004111097211 */ /* 0x002fe200030f0eff */
[----:B------:R-:W-:Y:S01]  /*7ab0*/  IMAD R17, R64, 0x2, R15 ;  /* 0x0000000240117824 */ /* 0x000fe200078e020f */
[----:B------:R-:W-:-:S03]  /*7ac0*/  LEA R14, P6, R15, R0, 0x1 ;  /* 0x000000000f0e7211 */ /* 0x000fc600078c08ff */
[----:B------:R1:W-:Y:S01]  /*7ad0*/  @P4 STG.E.U16 desc[UR10][R8.64], R5 ;  /* 0x0000000508004986 */ /* 0x0003e2000c10150a */
[-C--:B------:R-:W-:Y:S02]  /*7ae0*/  LEA.HI.X.SX32 R15, R15, R65.reuse, 0x1, P6 ;  /* 0x000000410f0f7211 */ /* 0x080fe400030f0eff */
[CC--:B------:R-:W-:Y:S02]  /*7af0*/  LEA R12, P6, R17.reuse, R0.reuse, 0x1 ;  /* 0x00000000110c7211 */ /* 0x0c0fe400078c08ff */
[----:B------:R-:W-:Y:S01]  /*7b00*/  ISETP.LT.AND P4, PT, R126, UR4, !P0 ;  /* 0x000000047e007c0c */ /* 0x000fe2000c781270 */
[----:B------:R5:W-:Y:S01]  /*7b10*/  @P2 STG.E.U16 desc[UR10][R14.64], R6 ;  /* 0x000000060e002986 */ /* 0x000be2000c10150a */
[----:B------:R-:W-:Y:S01]  /*7b20*/  LEA.HI.X.SX32 R13, R17, R65, 0x1, P6 ;  /* 0x00000041110d7211 */ /* 0x000fe200030f0eff */
[C---:B------:R-:W-:Y:S01]  /*7b30*/  IMAD R17, R64.reuse, 0x2, R17 ;  /* 0x0000000240117824 */ /* 0x040fe200078e0211 */
[----:B------:R-:W-:Y:S02]  /*7b40*/  ULDC UR4, c[0x0][0x22c] ;  /* 0x00008b0000047ab9 */ /* 0x000fe40000000800 */
[----:B------:R-:W-:Y:S01]  /*7b50*/  ISETP.LT.AND P6, PT, R125, UR4, !P0 ;  /* 0x000000047d007c0c */ /* 0x000fe2000c7c1270 */
[----:B------:R0:W-:Y:S01]  /*7b60*/  @P3 STG.E.U16 desc[UR10][R12.64], R7 ;  /* 0x000000070c003986 */ /* 0x0001e2000c10150a */
[----:B-1----:R-:W-:Y:S01]  /*7b70*/  LEA R8, P3, R17, R0, 0x1 ;  /* 0x0000000011087211 */ /* 0x002fe200078608ff */
[----:B------:R-:W-:Y:S01]  /*7b80*/  IMAD R11, R64, 0x2, R17 ;  /* 0x00000002400b7824 */ /* 0x000fe200078e0211 */
[----:B------:R-:W-:-:S02]  /*7b90*/  ULDC UR4, c[0x0][0x22c] ;  /* 0x00008b0000047ab9 */ /* 0x000fc40000000800 */
[-C--:B------:R-:W-:Y:S01]  /*7ba0*/  LEA.HI.X.SX32 R9, R17, R65.reuse, 0x1, P3 ;  /* 0x0000004111097211 */ /* 0x080fe200018f0eff */
[----:B-----5:R-:W-:Y:S01]  /*7bb0*/  IMAD R15, R64, 0x2, R11 ;  /* 0x00000002400f7824 */ /* 0x020fe200078e020b */
[----:B------:R-:W1:Y:S01]  /*7bc0*/  LDC R17, c[0x0][0x248] ;  /* 0x00009200ff117b82 */ /* 0x000e620000000800 */
[-C--:B------:R-:W-:Y:S02]  /*7bd0*/  LEA R4, P3, R11, R0.reuse, 0x1 ;  /* 0x000000000b047211 */ /* 0x080fe400078608ff */
[----:B------:R-:W-:Y:S01]  /*7be0*/  PRMT R6, R5, 0x7632, R6 ;  /* 0x0000763205067816 */ /* 0x000fe20000000006 */
[----:B------:R-:W-:Y:S01]  /*7bf0*/  @P5 STG.E.U16 desc[UR10][R8.64], R16 ;  /* 0x0000001008005986 */ /* 0x000fe2000c10150a */
[-C--:B------:R-:W-:Y:S02]  /*7c00*/  LEA.HI.X.SX32 R5, R11, R65.reuse, 0x1, P3 ;  /* 0x000000410b057211 */ /* 0x080fe400018f0eff */
[C---:B------:R-:W-:Y:S01]  /*7c10*/  LEA R10, P5, R15.reuse, R0, 0x1 ;  /* 0x000000000f0a7211 */ /* 0x040fe200078a08ff */
[----:B0-----:R-:W0:Y:S01]  /*7c20*/  LDC R13, c[0x0][0x248] ;  /* 0x00009200ff0d7b82 */ /* 0x001e220000000800 */
[----:B------:R-:W-:Y:S01]  /*7c30*/  ISETP.LT.AND P2, PT, R122, UR4, !P0 ;  /* 0x000000047a007c0c */ /* 0x000fe2000c741270 */
[----:B------:R5:W-:Y:S01]  /*7c40*/  @P4 STG.E.U16 desc[UR10][R4.64], R6 ;  /* 0x0000000604004986 */ /* 0x000be2000c10150a */
[----:B------:R-:W-:Y:S01]  /*7c50*/  LEA.HI.X.SX32 R11, R15, R65, 0x1, P5 ;  /* 0x000000410f0b7211 */ /* 0x000fe200028f0eff */
[----:B------:R-:W-:Y:S01]  /*7c60*/  IMAD R15, R64, 0x2, R15 ;  /* 0x00000002400f7824 */ /* 0x000fe200078e020f */
[----:B------:R-:W-:Y:S01]  /*7c70*/  PRMT R7, R7, 0x7632, R7 ;  /* 0x0000763207077816 */ /* 0x000fe20000000007 */
[----:B------:R-:W-:-:S02]  /*7c80*/  ULDC UR4, c[0x0][0x22c] ;  /* 0x00008b0000047ab9 */ /* 0x000fc40000000800 */
[----:B------:R-:W-:Y:S01]  /*7c90*/  IMAD R64, R64, 0x2, R15 ;  /* 0x0000000240407824 */ /* 0x000fe200078e020f */
[----:B------:R-:W2:Y:S01]  /*7ca0*/  LDC R14, c[0x0][0x248] ;  /* 0x00009200ff0e7b82 */ /* 0x000ea20000000800 */
[----:B------:R-:W-:Y:S01]  /*7cb0*/  ISETP.LT.AND P3, PT, R117, UR4, !P0 ;  /* 0x0000000475007c0c */ /* 0x000fe2000c761270 */
[----:B------:R-:W-:Y:S02]  /*7cc0*/  ULDC UR4, c[0x0][0x22c] ;  /* 0x00008b0000047ab9 */ /* 0x000fe40000000800 */
[----:B------:R-:W-:Y:S01]  /*7cd0*/  ISETP.LT.AND P4, PT, R121, UR4, !P0 ;  /* 0x0000000479007c0c */ /* 0x000fe2000c781270 */
[----:B------:R-:W-:Y:S01]  /*7ce0*/  ULDC UR4, c[0x0][0x22c] ;  /* 0x00008b0000047ab9 */ /* 0x000fe20000000800 */
[----:B-----5:R-:W-:Y:S01]  /*7cf0*/  PRMT R5, R6, 0x7632, R5 ;  /* 0x0000763206057816 */ /* 0x020fe20000000005 */
[----:B-1----:R-:W-:Y:S01]  /*7d00*/  IMAD R12, R17, 0x2, R64 ;  /* 0x00000002110c7824 */ /* 0x002fe200078e0240 */
[----:B------:R-:W1:Y:S01]  /*7d10*/  LDC R16, c[0x0][0x248] ;  /* 0x00009200ff107b82 */ /* 0x000e620000000800 */
[----:B------:R-:W-:Y:S01]  /*7d20*/  ISETP.LT.AND P5, PT, R119, UR4, !P0 ;  /* 0x0000000477007c0c */ /* 0x000fe2000c7a1270 */
[----:B------:R-:W-:Y:S01]  /*7d30*/  ULDC UR4, c[0x0][0x22c] ;  /* 0x00008b0000047ab9 */ /* 0x000fe20000000800 */
[----:B------:R5:W-:Y:S01]  /*7d40*/  @P6 STG.E.U16 desc[UR10][R10.64], R5 ;  /* 0x000000050a006986 */ /* 0x000be2000c10150a */
[----:B------:R-:W-:-:S04]  /*7d50*/  LEA R8, P6, R15, R0, 0x1 ;  /* 0x000000000f087211 */ /* 0x000fc800078c08ff */
[----:B------:R-:W-:Y:S01]  /*7d60*/  LEA.HI.X.SX32 R9, R15, R65, 0x1, P6 ;  /* 0x000000410f097211 */ /* 0x000fe200030f0eff */
[----:B------:R-:W4:Y:S01]  /*7d70*/  LDC R17, c[0x0][0x248] ;  /* 0x00009200ff117b82 */ /* 0x000f220000000800 */
[----:B------:R-:W-:-:S03]  /*7d80*/  LEA R4, P6, R64, R0, 0x1 ;  /* 0x0000000040047211 */ /* 0x000fc600078c08ff */
[----:B------:R3:W-:Y:S01]  /*7d90*/  @P2 STG.E.U16 desc[UR10][R8.64], R7 ;  /* 0x0000000708002986 */ /* 0x0007e2000c10150a */
[----:B------:R-:W-:Y:S01]  /*7da0*/  ISETP.LT.AND P2, PT, R116, UR4, !P0 ;  /* 0x0000000474007c0c */ /* 0x000fe2000c741270 */
[----:B------:R-:W-:Y:S01]  /*7db0*/  ULDC UR4, c[0x0][0x22c] ;  /* 0x00008b0000047ab9 */ /* 0x000fe20000000800 */
[----:B-----5:R-:W-:Y:S01]  /*7dc0*/  LEA.HI.X.SX32 R5, R64, R65, 0x1, P6 ;  /* 0x0000004140057211 */ /* 0x020fe200030f0eff */
[----:B------:R-:W5:Y:S01]  /*7dd0*/  LDC R15, c[0x0][0x248] ;  /* 0x00009200ff0f7b82 */ /* 0x000f620000000800 */
[----:B------:R-:W-:-:S03]  /*7de0*/  LEA R6, P6, R12, R0, 0x1 ;  /* 0x000000000c067211 */ /* 0x000fc600078c08ff */
[----:B------:R2:W-:Y:S01]  /*7df0*/  @P3 STG.E.U16 desc[UR10][R4.64], R32 ;  /* 0x0000002004003986 */ /* 0x0005e2000c10150a */
[----:B------:R-:W-:Y:S01]  /*7e00*/  ISETP.LT.AND P3, PT, R120, UR4, !P0 ;  /* 0x0000000478007c0c */ /* 0x000fe2000c761270 */
[----:B------:R-:W-:Y:S01]  /*7e10*/  ULDC UR4, c[0x0][0x22c] ;  /* 0x00008b0000047ab9 */ /* 0x000fe20000000800 */
[-C--:B---3--:R-:W-:Y:S01]  /*7e20*/  LEA.HI.X.SX32 R7, R12, R65.reuse, 0x1, P6 ;  /* 0x000000410c077211 */ /* 0x088fe200030f0eff */
[----:B0-----:R-:W-:Y:S02]  /*7e30*/  IMAD R12, R13, 0x2, R12 ;  /* 0x000000020d0c7824 */ /* 0x001fe400078e020c */
[----:B------:R-:W0:Y:S02]  /*7e40*/  LDC R13, c[0x0][0x248] ;  /* 0x00009200ff0d7b82 */ /* 0x000e240000000800 */
[----:B------:R-:W-:Y:S01]  /*7e50*/  IMAD R11, R19, 0x2, R12 ;  /* 0x00000002130b7824 */ /* 0x000fe200078e020c */
[-C--:B------:R-:W-:Y:S01]  /*7e60*/  LEA R8, P6, R12, R0.reuse, 0x1 ;  /* 0x000000000c087211 */ /* 0x080fe200078c08ff */
[----:B------:R3:W-:Y:S01]  /*7e70*/  @P4 STG.E.U16 desc[UR10][R6.64], R33 ;  /* 0x0000002106004986 */ /* 0x0007e2000c10150a */
[----:B------:R-:W-:Y:S01]  /*7e80*/  ISETP.LT.AND P4, PT, R115, UR4, !P0 ;  /* 0x0000000473007c0c */ /* 0x000fe2000c781270 */
[----:B--2---:R-:W-:Y:S01]  /*7e90*/  IMAD R5, R14, 0x2, R11 ;  /* 0x000000020e057824 */ /* 0x004fe200078e020b */
[-C--:B------:R-:W-:Y:S01]  /*7ea0*/  LEA.HI.X.SX32 R9, R12, R65.reuse, 0x1, P6 ;  /* 0x000000410c097211 */ /* 0x080fe200030f0eff */
[----:B------:R-:W2:Y:S01]  /*7eb0*/  LDC R19, c[0x0][0x248] ;  /* 0x00009200ff137b82 */ /* 0x000ea20000000800 */
[C---:B------:R-:W-:Y:S01]  /*7ec0*/  LEA R10, P6, R11.reuse, R0, 0x1 ;  /* 0x000000000b0a7211 */ /* 0x040fe200078c08ff */
[----:B-1----:R-:W-:Y:S01]  /*7ed0*/  IMAD R12, R16, 0x2, R5 ;  /* 0x00000002100c7824 */ /* 0x002fe200078e0205 */
[----:B------:R-:W-:Y:S01]  /*7ee0*/  ULDC UR4, c[0x0][0x22c] ;  /* 0x00008b0000047ab9 */ /* 0x000fe20000000800 */
[----:B------:R-:W-:Y:S01]  /*7ef0*/  @P5 STG.E.U16 desc[UR10][R8.64], R34 ;  /* 0x0000002208005986 */ /* 0x000fe2000c10150a */
[----:B------:R-:W-:-:S02]  /*7f00*/  LEA.HI.X.SX32 R11, R11, R65, 0x1, P6 ;  /* 0x000000410b0b7211 */ /* 0x000fc400030f0eff */
[CC--:B------:R-:W-:Y:S01]  /*7f10*/  LEA R4, P6, R5.reuse, R0.reuse, 0x1 ;  /* 0x0000000005047211 */ /* 0x0c0fe200078c08ff */
[----:B------:R-:W1:Y:S01]  /*7f20*/  LDC R14, c[0x0][0x248] ;  /* 0x00009200ff0e7b82 */ /* 0x000e620000000800 */
[----:B------:R-:W-:Y:S01]  /*7f30*/  PRMT R32, R32, 0x7632, R32 ;  /* 0x0000763220207816 */ /* 0x000fe20000000020 */
[----:B------:R5:W-:Y:S01]  /*7f40*/  @P2 STG.E.U16 desc[UR10][R10.64], R35 ;  /* 0x000000230a002986 */ /* 0x000be2000c10150a */
[-C--:B------:R-:W-:Y:S02]  /*7f50*/  LEA.HI.X.SX32 R5, R5, R65.reuse, 0x1, P6 ;  /* 0x0000004105057211 */ /* 0x080fe400030f0eff */
[-C--:B---3--:R-:W-:Y:S02]  /*7f60*/  LEA R6, P6, R12, R0.reuse, 0x1 ;  /* 0x000000000c067211 */ /* 0x088fe400078c08ff */
[----:B------:R-:W-:Y:S01]  /*7f70*/  ISETP.LT.AND P5, PT, R118, UR4, !P0 ;  /* 0x0000000476007c0c */ /* 0x000fe2000c7a1270 */
[----:B------:R-:W-:Y:S01]  /*7f80*/  ULDC UR4, c[0x0][0x22c] ;  /* 0x00008b0000047ab9 */ /* 0x000fe20000000800 */
[-C--:B------:R-:W-:Y:S01]  /*7f90*/  LEA.HI.X.SX32 R7, R12, R65.reuse, 0x1, P6 ;  /* 0x000000410c077211 */ /* 0x080fe200030f0eff */
[----:B0-----:R-:W-:Y:S01]  /*7fa0*/  IMAD R12, R13, 0x2, R12 ;  /* 0x000000020d0c7824 */ /* 0x001fe200078e020c */
[----:B------:R-:W-:Y:S01]  /*7fb0*/  PRMT R33, R33, 0x7632, R33 ;  /* 0x0000763221217816 */ /* 0x000fe20000000021 */
[----:B------:R-:W0:Y:S01]  /*7fc0*/  LDC R13, c[0x0][0x248] ;  /* 0x00009200ff0d7b82 */ /* 0x000e220000000800 */
[----:B------:R-:W-:Y:S01]  /*7fd0*/  ISETP.LT.AND P2, PT, R113, UR4, !P0 ;  /* 0x0000000471007c0c */ /* 0x000fe2000c741270 */
[----:B-----5:R-:W-:Y:S01]  /*7fe0*/  IMAD R10, R15, 0x2, R12 ;  /* 0x000000020f0a7824 */ /* 0x020fe200078e020c */
[----:B------:R3:W-:Y:S01]  /*7ff0*/  @P3 STG.E.U16 desc[UR10][R4.64], R32 ;  /* 0x0000002004003986 */ /* 0x0007e2000c10150a */
[----:B------:R-:W-:Y:S01]  /*8000*/  PRMT R34, R34, 0x7632, R34 ;  /* 0x0000763222227816 */ /* 0x000fe20000000022 */
[----:B------:R-:W-:Y:S01]  /*8010*/  ULDC UR4, c[0x0][0x22c] ;  /* 0x00008b0000047ab9 */ /* 0x000fe20000000800 */
[----:B------:R-:W-:Y:S01]  /*8020*/  PRMT R35, R35, 0x7632, R35 ;  /* 0x0000763223237816 */ /* 0x000fe20000000023 */
[----:B------:R5:W-:Y:S01]  /*8030*/  @P4 STG.E.U16 desc[UR10][R6.64], R33 ;  /* 0x0000002106004986 */ /* 0x000be2000c10150a */
[----:B------:R-:W-:Y:S01]  /*8040*/  LEA R8, P4, R12, R0, 0x1 ;  /* 0x000000000c087211 */ /* 0x000fe200078808ff */
[----:B------:R-:W1:Y:S01]  /*8050*/  LDC R15, c[0x0][0x248] ;  /* 0x00009200ff0f7b82 */ /* 0x000e620000000800 */
[----:B------:R-:W-:Y:S01]  /*8060*/  ISETP.LT.AND P3, PT, R112, UR4, !P0 ;  /* 0x0000000470007c0c */ /* 0x000fe2000c761270 */
[----:B------:R-:W-:Y:S01]  /*8070*/  ULDC UR4, c[0x0][0x22c] ;  /* 0x00008b0000047ab9 */ /* 0x000fe20000000800 */
[----:B------:R-:W-:-:S02]  /*8080*/  LEA.HI.X.SX32 R9, R12, R65, 0x1, P4 ;  /* 0x000000410c097211 */ /* 0x000fc400020f0eff */
[----:B------:R-:W-:Y:S01]  /*8090*/  ISETP.LT.AND P4, PT, R114, UR4, !P0 ;  /* 0x0000000472007c0c */ /* 0x000fe2000c781270 */
[----:B------:R-:W-:Y:S01]  /*80a0*/  ULDC UR4, c[0x0][0x22c] ;  /* 0x00008b0000047ab9 */ /* 0x000fe20000000800 */
[C---:B---3--:R-:W-:Y:S01]  /*80b0*/  LEA R4, P6, R10.reuse, R0, 0x1 ;  /* 0x000000000a047211 */ /* 0x048fe200078c08ff */
[----:B------:R-:W-:Y:S01]  /*80c0*/  @P5 STG.E.U16 desc[UR10][R8.64], R34 ;  /* 0x0000002208005986 */ /* 0x000fe2000c10150a */
[----:B------:R-:W3:Y:S01]  /*80d0*/  LDC R16, c[0x0][0x248] ;  /* 0x00009200ff107b82 */ /* 0x000ee20000000800 */
[----:B------:R-:W-:Y:S01]  /*80e0*/  ISETP.LT.AND P5, PT, R109, UR4, !P0 ;  /* 0x000000046d007c0c */ /* 0x000fe2000c7a1270 */
[----:B------:R-:W-:Y:S01]  /*80f0*/  ULDC UR4, c[0x0][0x22c] ;  /* 0x00008b0000047ab9 */ /* 0x000fe20000000800 */
[----:B------:R-:W-:Y:S01]  /*8100*/  LEA.HI.X.SX32 R5, R10, R65, 0x1, P6 ;  /* 0x000000410a057211 */ /* 0x000fe200030f0eff */
[----:B----4-:R-:W-:-:S04]  /*8110*/  IMAD R10, R17, 0x2, R10 ;  /* 0x00000002110a7824 */ /* 0x010fc800078e020a */
[----:B------:R4:W-:Y:S01]  /*8120*/  @P2 STG.E.U16 desc[UR10][R4.64], R35 ;  /* 0x0000002304002986 */ /* 0x0009e2000c10150a */
[CC--:B-----5:R-:W-:Y:S01]  /*8130*/  LEA R6, P2, R10.reuse, R0.reuse, 0x1 ;  /* 0x000000000a067211 */ /* 0x0e0fe200078408ff */
[----:B--2---:R-:W-:Y:S01]  /*8140*/  IMAD R12, R19, 0x2, R10 ;  /* 0x00000002130c7824 */ /* 0x004fe200078e020a */
[----:B------:R-:W2:Y:S02]  /*8150*/  LDC R17, c[0x0][0x248] ;  /* 0x00009200ff117b82 */ /* 0x000ea40000000800 */
[-C--:B------:R-:W-:Y:S02]  /*8160*/  LEA.HI.X.SX32 R7, R10, R65.reuse, 0x1, P2 ;  /* 0x000000410a077211 */ /* 0x080fe400010f0eff */
[CC--:B------:R-:W-:Y:S02]  /*8170*/  LEA R10, P6, R12.reuse, R0.reuse, 0x1 ;  /* 0x000000000c0a7211 */ /* 0x0c0fe400078c08ff */
[----:B------:R-:W-:Y:S01]  /*8180*/  ISETP.LT.AND P2, PT, R107, UR5, !P0 ;  /* 0x000000056b007c0c */ /* 0x000fe2000c741270 */
[----:B------:R5:W-:Y:S01]  /*8190*/  @P3 STG.E.U16 desc[UR10][R6.64], R36 ;  /* 0x0000002406003986 */ /* 0x000be2000c10150a */
[-C--:B------:R-:W-:Y:S01]  /*81a0*/  LEA.HI.X.SX32 R11, R12, R65.reuse, 0x1, P6 ;  /* 0x000000410c0b7211 */ /* 0x080fe200030f0eff */
[----:B0-----:R-:W-:Y:S01]  /*81b0*/  IMAD R12, R13, 0x2, R12 ;  /* 0x000000020d0c7824 */ /* 0x001fe200078e020c */
[----:B------:R-:W-:Y:S01]  /*81c0*/  ULDC UR5, c[0x0][0x22c] ;  /* 0x00008b0000057ab9 */ /* 0x000fe20000000800 */
[----:B------:R-:W0:Y:S02]  /*81d0*/  LDC R19, c[0x0][0x248] ;  /* 0x00009200ff137b82 */ /* 0x000e240000000800 */
[----:B-1----:R-:W-:Y:S01]  /*81e0*/  IMAD R13, R15, 0x2, R12 ;  /* 0x000000020f0d7824 */ /* 0x002fe200078e020c */
[-C--:B----4-:R-:W-:Y:S01]  /*81f0*/  LEA R4, P3, R12, R0.reuse, 0x1 ;  /* 0x000000000c047211 */ /* 0x090fe200078608ff */
[----:B------:R3:W-:Y:S01]  /*8200*/  @P4 STG.E.U16 desc[UR10][R10.64], R37 ;  /* 0x000000250a004986 */ /* 0x0007e2000c10150a */
[----:B------:R-:W-:Y:S01]  /*8210*/  ISETP.LT.AND P4, PT, R110, UR5, !P0 ;  /* 0x000000056e007c0c */ /* 0x000fe2000c781270 */
[----:B------:R-:W-:Y:S01]  /*8220*/  ULDC UR5, c[0x0][0x22c] ;  /* 0x00008b0000057ab9 */ /* 0x000fe20000000800 */
[----:B------:R-:W-:Y:S01]  /*8230*/  LEA R8, P6, R13, R0, 0x1 ;  /* 0x000000000d087211 */ /* 0x000fe200078c08ff */
[----:B------:R-:W1:Y:S01]  /*8240*/  LDC R15, c[0x0][0x248] ;  /* 0x00009200ff0f7b82 */ /* 0x000e620000000800 */
[----:B------:R-:W-:-:S02]  /*8250*/  LEA.HI.X.SX32 R5, R12, R65, 0x1, P3 ;  /* 0x000000410c057211 */ /* 0x000fc400018f0eff */
[----:B------:R-:W-:Y:S01]  /*8260*/  LEA.HI.X.SX32 R9, R13, R65, 0x1, P6 ;  /* 0x000000410d097211 */ /* 0x000fe200030f0eff */
[----:B------:R-:W-:Y:S01]  /*8270*/  IMAD R13, R14, 0x2, R13 ;  /* 0x000000020e0d7824 */ /* 0x000fe200078e020d */
[----:B------:R-:W-:Y:S01]  /*8280*/  ISETP.LT.AND P3, PT, R106, UR4, !P0 ;  /* 0x000000046a007c0c */ /* 0x000fe2000c761270 */
[----:B------:R4:W-:Y:S01]  /*8290*/  @P5 STG.E.U16 desc[UR10][R4.64], R38 ;  /* 0x0000002604005986 */ /* 0x0009e2000c10150a */
[----:B-----5:R-:W-:Y:S01]  /*82a0*/  PRMT R36, R36, 0x7632, R36 ;  /* 0x0000763224247816 */ /* 0x020fe20000000024 */
[----:B------:R-:W5:Y:S01]  /*82b0*/  LDC R12, c[0x0][0x248] ;  /* 0x00009200ff0c7b82 */ /* 0x000f620000000800 */
[----:B---3--:R-:W-:Y:S01]  /*82c0*/  IMAD R10, R16, 0x2, R13 ;  /* 0x00000002100a7824 */ /* 0x008fe200078e020d */
[----:B------:R1:W-:Y:S01]  /*82d0*/  @P2 STG.E.U16 desc[UR10][R8.64], R39 ;  /* 0x0000002708002986 */ /* 0x0003e2000c10150a */
[----:B------:R-:W-:Y:S01]  /*82e0*/  LEA R6, P2, R13, R0, 0x1 ;  /* 0x000000000d067211 */ /* 0x000fe200078408ff */
[----:B------:R-:W-:Y:S01]  /*82f0*/  ULDC UR4, c[0x0][0x22c] ;  /* 0x00008b0000047ab9 */ /* 0x000fe20000000800 */
[----:B------:R-:W-:-:S02]  /*8300*/  PRMT R37, R37, 0x7632, R37 ;  /* 0x0000763225257816 */ /* 0x000fc40000000025 */
[-C--:B------:R-:W-:Y:S01]  /*8310*/  LEA.HI.X.SX32 R7, R13, R65.reuse, 0x1, P2 ;  /* 0x000000410d077211 */ /* 0x080fe200010f0eff */
[----:B------:R-:W3:Y:S01]  /*8320*/  LDC R14, c[0x0][0x248] ;  /* 0x00009200ff0e7b82 */ /* 0x000ee20000000800 */
[----:B------:R-:W-:Y:S01]  /*8330*/  ISETP.LT.AND P5, PT, R111, UR4, !P0 ;  /* 0x000000046f007c0c */ /* 0x000fe2000c7a1270 */
[----:B------:R-:W-:Y:S01]  /*8340*/  ULDC UR4, c[0x0][0x22c] ;  /* 0x00008b0000047ab9 */ /* 0x000fe20000000800 */
[-C--:B----4-:R-:W-:Y:S01]  /*8350*/  LEA R4, P6, R10, R0.reuse, 0x1 ;  /* 0x000000000a047211 */ /* 0x090fe200078c08ff */
[----:B------:R5:W-:Y:S01]  /*8360*/  @P3 STG.E.U16 desc[UR10][R6.64], R36 ;  /* 0x0000002406003986 */ /* 0x000be2000c10150a */
[----:B------:R-:W-:Y:S02]  /*8370*/  PRMT R38, R38, 0x7632, R38 ;  /* 0x0000763226267816 */ /* 0x000fe40000000026 */
[-C--:B------:R-:W-:Y:S01]  /*8380*/  LEA.HI.X.SX32 R5, R10, R65.reuse, 0x1, P6 ;  /* 0x000000410a057211 */ /* 0x080fe200030f0eff */
[----:B------:R-:W4:Y:S01]  /*8390*/  LDC R11, c[0x0][0x248] ;  /* 0x00009200ff0b7b82 */ /* 0x000f220000000800 */
[----:B-1----:R-:W-:Y:S01]  /*83a0*/  IMAD R9, R15, 0x2, R10 ;  /* 0x000000020f097824 */ /* 0x002fe200078e020a */
[----:B------:R-:W-:Y:S01]  /*83b0*/  ISETP.LT.AND P2, PT, R98, UR4, !P0 ;  /* 0x0000000462007c0c */ /* 0x000fe2000c741270 */
[----:B------:R-:W-:Y:S01]  /*83c0*/  ULDC UR4, c[0x0][0x22c] ;  /* 0x00008b0000047ab9 */ /* 0x000fe20000000800 */
[----:B------:R1:W-:Y:S01]  /*83d0*/  @P4 STG.E.U16 desc[UR10][R4.64], R37 ;  /* 0x0000002504004986 */ /* 0x0003e2000c10150a */
[----:B------:R-:W-:Y:S01]  /*83e0*/  ISETP.LT.AND P3, PT, R108, UR4, !P0 ;  /* 0x000000046c007c0c */ /* 0x000fe2000c761270 */
[----:B------:R-:W-:Y:S01]  /*83f0*/  ULDC UR4, c[0x0][0x22c] ;  /* 0x00008b0000047ab9 */ /* 0x000fe20000000800 */
[C---:B------:R-:W-:Y:S01]  /*8400*/  LEA R8, P4, R9.reuse, R0, 0x1 ;  /* 0x0000000009087211 */ /* 0x040fe200078808ff */
[----:B------:R-:W2:Y:S01]  /*8410*/  LDC R13, c[0x0][0x248] ;  /* 0x00009200ff0d7b82 */ /* 0x000ea20000000800 */
[----:B-----5:R-:W-:Y:S01]  /*8420*/  IMAD R7, R12, 0x2, R9 ;  /* 0x000000020c077824 */ /* 0x020fe200078e0209 */
[----:B------:R-:W-:Y:S01]  /*8430*/  ISETP.LT.AND P6, PT, R104, UR4, !P0 ;  /* 0x0000000468007c0c */ /* 0x000fe2000c7c1270 */
[----:B------:R-:W-:Y:S01]  /*8440*/  ULDC UR4, c[0x0][0x22c] ;  /* 0x00008b0000047ab9 */ /* 0x000fe20000000800 */
[----:B------:R-:W-:-:S02]  /*8450*/  LEA.HI.X.SX32 R9, R9, R65, 0x1, P4 ;  /* 0x0000004109097211 */ /* 0x000fc400020f0eff */
[-C--:B------:R-:W-:Y:S02]  /*8460*/  LEA R6, P4, R7, R0.reuse, 0x1 ;  /* 0x0000000007067211 */ /* 0x080fe400078808ff */
[----:B------:R-:W5:Y:S01]  /*8470*/  LDC R12, c[0x0][0x248] ;  /* 0x00009200ff0c7b82 */ /* 0x000f620000000800 */
[----:B---3--:R-:W-:Y:S01]  /*8480*/  IMAD R10, R14, 0x2, R7 ;  /* 0x000000020e0a7824 */ /* 0x008fe200078e0207 */
[----:B------:R3:W-:Y:S01]  /*8490*/  @P5 STG.E.U16 desc[UR10][R8.64], R38 ;  /* 0x0000002608005986 */ /* 0x0007e2000c10150a */
[----:B------:R-:W-:Y:S02]  /*84a0*/  PRMT R39, R39, 0x7632, R39 ;  /* 0x0000763227277816 */ /* 0x000fe40000000027 */
[-C--:B------:R-:W-:Y:S02]  /*84b0*/  LEA.HI.X.SX32 R7, R7, R65.reuse, 0x1, P4 ;  /* 0x0000004107077211 */ /* 0x080fe400020f0eff */
[-C--:B-1----:R-:W-:Y:S01]  /*84c0*/  LEA R4, P5, R10, R0.reuse, 0x1 ;  /* 0x000000000a047211 */ /* 0x082fe200078a08ff */
[----:B------:R-:W1:Y:S01]  /*84d0*/  LDC R15, c[0x0][0x248] ;  /* 0x00009200ff0f7b82 */ /* 0x000e620000000800 */
[----:B------:R-:W-:Y:S01]  /*84e0*/  ISETP.LT.AND P4, PT, R100, UR4, !P0 ;  /* 0x0000000464007c0c */ /* 0x000fe2000c781270 */
[----:B------:R-:W-:Y:S01]  /*84f0*/  ULDC UR4, c[0x0][0x22c] ;  /* 0x00008b0000047ab9 */ /* 0x000fe20000000800 */
[-C--:B------:R-:W-:Y:S01]  /*8500*/  LEA.HI.X.SX32 R5, R10, R65.reuse, 0x1, P5 ;  /* 0x000000410a057211 */ /* 0x080fe200028f0eff */
[----:B----4-:R-:W-:Y:S01]  /*8510*/  IMAD R10, R11, 0x2, R10 ;  /* 0x000000020b0a7824 */ /* 0x010fe200078e020a */
[----:B------:R4:W-:Y:S01]  /*8520*/  @P2 STG.E.U16 desc[UR10][R6.64], R39 ;  /* 0x0000002706002986 */ /* 0x0009e2000c10150a */
[----:B------:R-:W-:Y:S01]  /*8530*/  ISETP.LT.AND P2, PT, R105, UR4, !P0 ;  /* 0x0000000469007c0c */ /* 0x000fe2000c741270 */
[----:B------:R-:W-:Y:S01]  /*8540*/  ULDC UR4, c[0x0][0x22c] ;  /* 0x00008b0000047ab9 */ /* 0x000fe20000000800 */
[----:B--2---:R-:W-:Y:S01]  /*8550*/  IMAD R11, R13, 0x2, R10 ;  /* 0x000000020d0b7824 */ /* 0x004fe200078e020a */
[CC--:B---3--:R-:W-:Y:S01]  /*8560*/  LEA R8, P5, R10.reuse, R0.reuse, 0x1 ;  /* 0x000000000a087211 */ /* 0x0c8fe200078a08ff */
[----:B------:R-:W2:Y:S01]  /*8570*/  LDC R13, c[0x0][0x248] ;  /* 0x00009200ff0d7b82 */ /* 0x000ea20000000800 */
[----:B------:R3:W-:Y:S01]  /*8580*/  @P3 STG.E.U16 desc[UR10][R4.64], R40 ;  /* 0x0000002804003986 */ /* 0x0007e2000c10150a */
[----:B------:R-:W-:Y:S01]  /*8590*/  ISETP.LT.AND P3, PT, R101, UR4, !P0 ;  /* 0x0000000465007c0c */ /* 0x000fe2000c761270 */
[----:B------:R-:W-:Y:S01]  /*85a0*/  ULDC UR4, c[0x0][0x22c] ;  /* 0x00008b0000047ab9 */ /* 0x000fe20000000800 */
[----:B------:R-:W-:Y:S01]  /*85b0*/  LEA.HI.X.SX32 R9, R10, R65, 0x1, P5 ;  /* 0x000000410a097211 */ /* 0x000fe200028f0eff */
[----:B-----5:R-:W-:Y:S01]  /*85c0*/  IMAD R10, R12, 0x2, R11 ;  /* 0x000000020c0a7824 */ /* 0x020fe200078e020b */
[----:B----4-:R-:W-:-:S02]  /*85d0*/  LEA R6, P5, R11, R0, 0x1 ;  /* 0x000000000b067211 */ /* 0x010fc400078a08ff */
[----:B------:R-:W4:Y:S01]  /*85e0*/  LDC R14, c[0x0][0x248] ;  /* 0x00009200ff0e7b82 */ /* 0x000f220000000800 */
[----:B------:R5:W-:Y:S01]  /*85f0*/  @P6 STG.E.U16 desc[UR10][R8.64], R41 ;  /* 0x0000002908006986 */ /* 0x000be2000c10150a */
[-C--:B------:R-:W-:Y:S02]  /*8600*/  LEA.HI.X.SX32 R7, R11, R65.reuse, 0x1, P5 ;  /* 0x000000410b077211 */ /* 0x080fe400028f0eff */
[-C--:B---3--:R-:W-:Y:S02]  /*8610*/  LEA R4, P6, R10, R0.reuse, 0x1 ;  /* 0x000000000a047211 */ /* 0x088fe400078c08ff */
[----:B------:R-:W-:Y:S02]  /*8620*/  PRMT R40, R40, 0x7632, R40 ;  /* 0x0000763228287816 */ /* 0x000fe40000000028 */
[----:B------:R-:W3:Y:S01]  /*8630*/  LDC R11, c[0x0][0x248] ;  /* 0x00009200ff0b7b82 */ /* 0x000ee20000000800 */
[-C--:B------:R-:W-:Y:S01]  /*8640*/  LEA.HI.X.SX32 R5, R10, R65.reuse, 0x1, P6 ;  /* 0x000000410a057211 */ /* 0x080fe200030f0eff */
[----:B-1----:R-:W-:Y:S01]  /*8650*/  IMAD R10, R15, 0x2, R10 ;  /* 0x000000020f0a7824 */ /* 0x002fe200078e020a */
[----:B------:R2:W-:Y:S01]  /*8660*/  @P4 STG.E.U16 desc[UR10][R6.64], R42 ;  /* 0x0000002a06004986 */ /* 0x0005e2000c10150a */
[----:B------:R-:W-:Y:S01]  /*8670*/  ISETP.LT.AND P5, PT, R95, UR4, !P0 ;  /* 0x000000045f007c0c */ /* 0x000fe2000c7a1270 */
[----:B------:R-:W-:Y:S01]  /*8680*/  ULDC UR4, c[0x0][0x22c] ;  /* 0x00008b0000047ab9 */ /* 0x000fe20000000800 */
[----:B-----5:R-:W-:Y:S01]  /*8690*/  PRMT R41, R41, 0x7632, R41 ;  /* 0x0000763229297816 */ /* 0x020fe20000000029 */
[----:B------:R1:W-:Y:S01]  /*86a0*/  @P2 STG.E.U16 desc[UR10][R4.64], R43 ;  /* 0x0000002b04002986 */ /* 0x0003e2000c10150a */
[C---:B------:R-:W-:Y:S01]  /*86b0*/  LEA R8, P2, R10.reuse, R0, 0x1 ;  /* 0x000000000a087211 */ /* 0x040fe200078408ff */
[----:B------:R-:W5:Y:S01]  /*86c0*/  LDC R12, c[0x0][0x248] ;  /* 0x00009200ff0c7b82 */ /* 0x000f620000000800 */
[----:B------:R-:W-:Y:S01]  /*86d0*/  ISETP.LT.AND P6, PT, R103, UR4, !P0 ;  /* 0x0000000467007c0c */ /* 0x000fe2000c7c1270 */
[----:B------:R-:W-:Y:S01]  /*86e0*/  ULDC UR4, c[0x0][0x22c] ;  /* 0x00008b0000047ab9 */ /* 0x000fe20000000800 */
[----:B------:R-:W-:-:S02]  /*86f0*/  LEA.HI.X.SX32 R9, R10, R65, 0x1, P2 ;  /* 0x000000410a097211 */ /* 0x000fc400010f0eff */
[----:B------:R-:W-:Y:S01]  /*8700*/  ISETP.LT.AND P4, PT, R102, UR5, !P0 ;  /* 0x0000000566007c0c */ /* 0x000fe2000c781270 */
[----:B--2---:R-:W-:Y:S01]  /*8710*/  IMAD R7, R13, 0x2, R10 ;  /* 0x000000020d077824 */ /* 0x004fe200078e020a */
[----:B------:R-:W-:Y:S01]  /*8720*/  PRMT R42, R42, 0x7632, R42 ;  /* 0x000076322a2a7816 */ /* 0x000fe2000000002a */
[----:B------:R-:W2:Y:S01]  /*8730*/  LDC R13, c[0x0][0x248] ;  /* 0x00009200ff0d7b82 */ /* 0x000ea20000000800 */
[----:B------:R0:W-:Y:S01]  /*8740*/  @P3 STG.E.U16 desc[UR10][R8.64], R40 ;  /* 0x0000002808003986 */ /* 0x0001e2000c10150a */
[----:B----4-:R-:W-:Y:S01]  /*8750*/  IMAD R10, R14, 0x2, R7 ;  /* 0x000000020e0a7824 */ /* 0x010fe200078e0207 */
[-C--:B------:R-:W-:Y:S01]  /*8760*/  LEA R6, P2, R7, R0.reuse, 0x1 ;  /* 0x0000000007067211 */ /* 0x080fe200078408ff */
[----:B------:R-:W-:Y:S01]  /*8770*/  ULDC UR5, c[0x0][0x22c] ;  /* 0x00008b0000057ab9 */ /* 0x000fe20000000800 */
[----:B-1----:R-:W-:Y:S02]  /*8780*/  PRMT R43, R43, 0x7632, R43 ;  /* 0x000076322b2b7816 */ /* 0x002fe4000000002b */
[----:B------:R-:W-:Y:S01]  /*8790*/  LEA R4, P3, R10, R0, 0x1 ;  /* 0x000000000a047211 */ /* 0x000fe200078608ff */
[----:B------:R-:W1:Y:S01]  /*87a0*/  LDC R15, c[0x0][0x248] ;  /* 0x00009200ff0f7b82 */ /* 0x000e620000000800 */
[----:B------:R-:W-:-:S02]  /*87b0*/  LEA.HI.X.SX32 R7, R7, R65, 0x1, P2 ;  /* 0x0000004107077211 */ /* 0x000fc400010f0eff */
[-C--:B------:R-:W-:Y:S01]  /*87c0*/  LEA.HI.X.SX32 R5, R10, R65.reuse, 0x1, P3 ;  /* 0x000000410a057211 */ /* 0x080fe200018f0eff */
[----:B---3--:R-:W-:Y:S01]  /*87d0*/  IMAD R10, R11, 0x2, R10 ;  /* 0x000000020b0a7824 */ /* 0x008fe200078e020a */
[----:B------:R-:W-:Y:S01]  /*87e0*/  ISETP.LT.AND P2, PT, R99, UR4, !P0 ;  /* 0x0000000463007c0c */ /* 0x000fe2000c741270 */
[----:B------:R2:W-:Y:S01]  /*87f0*/  @P5 STG.E.U16 desc[UR10][R6.64], R41 ;  /* 0x0000002906005986 */ /* 0x0005e2000c10150a */
[----:B------:R-:W-:Y:S01]  /*8800*/  ULDC UR4, c[0x0][0x22c] ;  /* 0x00008b0000047ab9 */ /* 0x000fe20000000800 */
[----:B------:R-:W3:Y:S01]  /*8810*/  LDC R11, c[0x0][0x248] ;  /* 0x00009200ff0b7b82 */ /* 0x000ee20000000800 */
[----:B------:R-:W-:Y:S01]  /*8820*/  ISETP.LT.AND P3, PT, R89, UR4, !P0 ;  /* 0x0000000459007c0c */ /* 0x000fe2000c761270 */
[----:B------:R4:W-:Y:S01]  /*8830*/  @P6 STG.E.U16 desc[UR10][R4.64], R42 ;  /* 0x0000002a04006986 */ /* 0x0009e2000c10150a */
[----:B0-----:R-:W-:Y:S01]  /*8840*/  LEA R8, P6, R10, R0, 0x1 ;  /* 0x000000000a087211 */ /* 0x001fe200078c08ff */
[----:B------:R-:W-:Y:S02]  /*8850*/  ULDC UR4, c[0x0][0x22c] ;  /* 0x00008b0000047ab9 */ /* 0x000fe40000000800 */
[----:B------:R-:W-:Y:S01]  /*8860*/  ISETP.LT.AND P5, PT, R96, UR4, !P0 ;  /* 0x0000000460007c0c */ /* 0x000fe2000c7a1270 */
[----:B------:R-:W-:Y:S01]  /*8870*/  ULDC UR4, c[0x0][0x22c] ;  /* 0x00008b0000047ab9 */ /* 0x000fe20000000800 */
[----:B------:R-:W-:Y:S01]  /*8880*/  LEA.HI.X.SX32 R9, R10, R65, 0x1, P6 ;  /* 0x000000410a097211 */ /* 0x000fe200030f0eff */
[----:B------:R-:W0:Y:S01]  /*8890*/  LDC R14, c[0x0][0x248] ;  /* 0x00009200ff0e7b82 */ /* 0x000e220000000800 */
[----:B--2---:R-:W-:-:S03]  /*88a0*/  IMAD R7, R13, 0x2, R10 ;  /* 0x000000020d077824 */ /* 0x004fc600078e020a */
[----:B------:R2:W-:Y:S01]  /*88b0*/  @P4 STG.E.U16 desc[UR10][R8.64], R43 ;  /* 0x0000002b08004986 */ /* 0x0005e2000c10150a */
[----:B-----5:R-:W-:Y:S01]  /*88c0*/  IMAD R10, R12, 0x2, R7 ;  /* 0x000000020c0a7824 */ /* 0x020fe200078e0207 */
[-C--:B------:R-:W-:Y:S02]  /*88d0*/  LEA R6, P6, R7, R0.reuse, 0x1 ;  /* 0x0000000007067211 */ /* 0x080fe400078c08ff */
[----:B------:R-:W5:Y:S01]  /*88e0*/  LDC R13, c[0x0][0x248] ;  /* 0x00009200ff0d7b82 */ /* 0x000f620000000800 */
[----:B------:R-:W-:Y:S01]  /*88f0*/  ISETP.LT.AND P4, PT, R93, UR4, !P0 ;  /* 0x000000045d007c0c */ /* 0x000fe2000c781270 */
[----:B------:R-:W-:Y:S01]  /*8900*/  ULDC UR4, c[0x0][0x22c] ;  /* 0x00008b0000047ab9 */ /* 0x000fe20000000800 */
[----:B------:R-:W-:Y:S02]  /*8910*/  LEA.HI.X.SX32 R7, R7, R65, 0x1, P6 ;  /* 0x0000004107077211 */ /* 0x000fe400030f0eff */
[----:B----4-:R-:W-:-:S03]  /*8920*/  LEA R4, P6, R10, R0, 0x1 ;  /* 0x000000000a047211 */ /* 0x010fc600078c08ff */
[----:B------:R0:W-:Y:S01]  /*8930*/  @P2 STG.E.U16 desc[UR10][R6.64], R44 ;  /* 0x0000002c06002986 */ /* 0x0001e2000c10150a */
[-C--:B------:R-:W-:Y:S01]  /*8940*/  LEA.HI.X.SX32 R5, R10, R65.reuse, 0x1, P6 ;  /* 0x000000410a057211 */ /* 0x080fe200030f0eff */
[----:B---3--:R-:W-:Y:S01]  /*8950*/  IMAD R10, R11, 0x2, R10 ;  /* 0x000000020b0a7824 */ /* 0x008fe200078e020a */
[----:B------:R-:W-:Y:S01]  /*8960*/  ISETP.LT.AND P2, PT, R97, UR4, !P0 ;  /* 0x0000000461007c0c */ /* 0x000fe2000c741270 */
[----:B------:R-:W-:Y:S02]  /*8970*/  ULDC UR4, c[0x0][0x22c] ;  /* 0x00008b0000047ab9 */ /* 0x000fe40000000800 */
[----:B-1----:R-:W-:Y:S01]  /*8980*/  IMAD R11, R15, 0x2, R10 ;  /* 0x000000020f0b7824 */ /* 0x002fe200078e020a */
[-C--:B--2---:R-:W-:Y:S01]  /*8990*/  LEA R8, P6, R10, R0.reuse, 0x1 ;  /* 0x000000000a087211 */ /* 0x084fe200078c08ff */
[----:B------:R-:W1:Y:S01]  /*89a0*/  LDC R15, c[0x0][0x248] ;  /* 0x00009200ff0f7b82 */ /* 0x000e620000000800 */
[----:B------:R2:W-:Y:S01]  /*89b0*/  @P3 STG.E.U16 desc[UR10][R4.64], R45 ;  /* 0x0000002d04003986 */ /* 0x0005e2000c10150a */
[----:B------:R-:W-:Y:S01]  /*89c0*/  ISETP.LT.AND P3, PT, R92, UR4, !P0 ;  /* 0x000000045c007c0c */ /* 0x000fe2000c761270 */
[----:B------:R-:W-:Y:S01]  /*89d0*/  ULDC UR4, c[0x0][0x22c] ;  /* 0x00008b0000047ab9 */ /* 0x000fe20000000800 */
[----:B------:R-:W-:Y:S01]  /*89e0*/  LEA.HI.X.SX32 R9, R10, R65, 0x1, P6 ;  /* 0x000000410a097211 */ /* 0x000fe200030f0eff */
[----:B0-----:R-:W-:Y:S01]  /*89f0*/  IMAD R6, R14, 0x2, R11 ;  /* 0x000000020e067824 */ /* 0x001fe200078e020b */
[----:B------:R-:W-:-:S02]  /*8a00*/  LEA R10, P6, R11, R0, 0x1 ;  /* 0x000000000b0a7211 */ /* 0x000fc400078c08ff */
[----:B------:R-:W-:Y:S01]  /*8a10*/  PRMT R44, R44, 0x7632, R44 ;  /* 0x000076322c2c7816 */ /* 0x000fe2000000002c */
[----:B-----5:R-:W-:Y:S01]  /*8a20*/  IMAD R12, R13, 0x2, R6 ;  /* 0x000000020d0c7824 */ /* 0x020fe200078e0206 */
[-C--:B------:R-:W-:Y:S01]  /*8a30*/  LEA.HI.X.SX32 R11, R11, R65.reuse, 0x1, P6 ;  /* 0x000000410b0b7211 */ /* 0x080fe200030f0eff */
[----:B------:R-:W0:Y:S01]  /*8a40*/  LDC R13, c[0x0][0x248] ;  /* 0x00009200ff0d7b82 */ /* 0x000e220000000800 */
[----:B------:R3:W-:Y:S01]  /*8a50*/  @P5 STG.E.U16 desc[UR10][R8.64], R46 ;  /* 0x0000002e08005986 */ /* 0x0007e2000c10150a */
[-C--:B--2---:R-:W-:Y:S02]  /*8a60*/  LEA R4, P6, R6, R0.reuse, 0x1 ;  /* 0x0000000006047211 */ /* 0x084fe400078c08ff */
[----:B------:R-:W-:Y:S01]  /*8a70*/  ISETP.LT.AND P5, PT, R94, UR4, !P0 ;  /* 0x000000045e007c0c */ /* 0x000fe2000c7a1270 */
[----:B------:R2:W-:Y:S01]  /*8a80*/  @P4 STG.E.U16 desc[UR10][R10.64], R47 ;  /* 0x0000002f0a004986 */ /* 0x0005e2000c10150a */
[-C--:B------:R-:W-:Y:S01]  /*8a90*/  LEA.HI.X.SX32 R5, R6, R65.reuse, 0x1, P6 ;  /* 0x0000004106057211 */ /* 0x080fe200030f0eff */
[----:B------:R-:W-:Y:S01]  /*8aa0*/  ULDC UR4, c[0x0][0x22c] ;  /* 0x00008b0000047ab9 */ /* 0x000fe20000000800 */
[CC--:B------:R-:W-:Y:S01]  /*8ab0*/  LEA R6, P6, R12.reuse, R0.reuse, 0x1 ;  /* 0x000000000c067211 */ /* 0x0c0fe200078c08ff */
[----:B------:R-:W4:Y:S01]  /*8ac0*/  LDC R14, c[0x0][0x248] ;  /* 0x00009200ff0e7b82 */ /* 0x000f220000000800 */
[----:B------:R-:W-:Y:S01]  /*8ad0*/  PRMT R45, R45, 0x7632, R45 ;  /* 0x000076322d2d7816 */ /* 0x000fe2000000002d */
[----:B------:R5:W-:Y:S01]  /*8ae0*/  @P2 STG.E.U16 desc[UR10][R4.64], R44 ;  /* 0x0000002c04002986 */ /* 0x000be2000c10150a */
[----:B------:R-:W-:Y:S01]  /*8af0*/  LEA.HI.X.SX32 R7, R12, R65, 0x1, P6 ;  /* 0x000000410c077211 */ /* 0x000fe200030f0eff */
[----:B-1----:R-:W-:Y:S01]  /*8b00*/  IMAD R12, R15, 0x2, R12 ;  /* 0x000000020f0c7824 */ /* 0x002fe200078e020c */
[----:B------:R-:W-:Y:S01]  /*8b10*/  ISETP.LT.AND P4, PT, R90, UR4, !P0 ;  /* 0x000000045a007c0c */ /* 0x000fe2000c781270 */
[----:B------:R-:W-:Y:S01]  /*8b20*/  ULDC UR4, c[0x0][0x22c] ;  /* 0x00008b0000047ab9 */ /* 0x000fe20000000800 */
[----:B---3--:R-:W-:Y:S01]  /*8b30*/  PRMT R46, R46, 0x7632, R46 ;  /* 0x000076322e2e7816 */ /* 0x008fe2000000002e */
[----:B--2---:R-:W-:Y:S01]  /*8b40*/  IMAD R10, R17, 0x2, R12 ;  /* 0x00000002110a7824 */ /* 0x004fe200078e020c */
[----:B------:R-:W1:Y:S01]  /*8b50*/  LDC R15, c[0x0][0x248] ;  /* 0x00009200ff0f7b82 */ /* 0x000e620000000800 */
[----:B------:R2:W-:Y:S01]  /*8b60*/  @P3 STG.E.U16 desc[UR10][R6.64], R45 ;  /* 0x0000002d06003986 */ /* 0x0005e2000c10150a */
[----:B------:R-:W-:-:S02]  /*8b70*/  LEA R8, P3, R12, R0, 0x1 ;  /* 0x000000000c087211 */ /* 0x000fc400078608ff */
[----:B------:R-:W-:Y:S02]  /*8b80*/  PRMT R47, R47, 0x7632, R47 ;  /* 0x000076322f2f7816 */ /* 0x000fe4000000002f */
[-C--:B-----5:R-:W-:Y:S02]  /*8b90*/  LEA R4, P6, R10, R0.reuse, 0x1 ;  /* 0x000000000a047211 */ /* 0x0a0fe400078c08ff */
[----:B------:R-:W3:Y:S01]  /*8ba0*/  LDC R17, c[0x0][0x248] ;  /* 0x00009200ff117b82 */ /* 0x000ee20000000800 */
[-C--:B------:R-:W-:Y:S02]  /*8bb0*/  LEA.HI.X.SX32 R9, R12, R65.reuse, 0x1, P3 ;  /* 0x000000410c097211 */ /* 0x080fe400018f0eff */
[----:B------:R-:W-:Y:S01]  /*8bc0*/  LEA.HI.X.SX32 R5, R10, R65, 0x1, P6 ;  /* 0x000000410a057211 */ /* 0x000fe200030f0eff */
[----:B0-----:R-:W-:Y:S01]  /*8bd0*/  IMAD R10, R13, 0x2, R10 ;  /* 0x000000020d0a7824 */ /* 0x001fe200078e020a */
[----:B------:R-:W-:Y:S01]  /*8be0*/  ISETP.LT.AND P2, PT, R88, UR4, !P0 ;  /* 0x0000000458007c0c */ /* 0x000fe2000c741270 */
[----:B------:R-:W-:Y:S01]  /*8bf0*/  @P5 STG.E.U16 desc[UR10][R8.64], R46 ;  /* 0x0000002e08005986 */ /* 0x000fe2000c10150a */
[----:B------:R-:W-:Y:S01]  /*8c00*/  ULDC UR4, c[0x0][0x22c] ;  /* 0x00008b0000047ab9 */ /* 0x000fe20000000800 */
[----:B------:R-:W-:Y:S01]  /*8c10*/  IMAD R12, R19, 0x2, R10 ;  /* 0x00000002130c7824 */ /* 0x000fe200078e020a */
[----:B------:R-:W-:Y:S01]  /*8c20*/  ISETP.LT.AND P3, PT, R91, UR4, !P0 ;  /* 0x000000045b007c0c */ /* 0x000fe2000c761270 */
[----:B------:R0:W-:Y:S01]  /*8c30*/  @P4 STG.E.U16 desc[UR10][R4.64], R47 ;  /* 0x0000002f04004986 */ /* 0x0001e2000c10150a */
[----:B--2---:R-:W-:Y:S01]  /*8c40*/  LEA R6, P4, R10, R0, 0x1 ;  /* 0x000000000a067211 */ /* 0x004fe200078808ff */
[----:B------:R-:W-:-:S02]  /*8c50*/  ULDC UR4, c[0x0][0x22c] ;  /* 0x00008b0000047ab9 */ /* 0x000fc40000000800 */
[----:B------:R-:W-:Y:S01]  /*8c60*/  ISETP.LT.AND P5, PT, R85, UR4, !P0 ;  /* 0x0000000455007c0c */ /* 0x000fe2000c7a1270 */
[----:B------:R-:W-:Y:S01]  /*8c70*/  ULDC UR4, c[0x0][0x22c] ;  /* 0x00008b0000047ab9 */ /* 0x000fe20000000800 */
[-C--:B------:R-:W-:Y:S02]  /*8c80*/  LEA.HI.X.SX32 R7, R10, R65.reuse, 0x1, P4 ;  /* 0x000000410a077211 */ /* 0x080fe400020f0eff */
[CC--:B------:R-:W-:Y:S02]  /*8c90*/  LEA R10, P6, R12.reuse, R0.reuse, 0x1 ;  /* 0x000000000c0a7211 */ /* 0x0c0fe400078c08ff */
[----:B------:R-:W-:Y:S01]  /*8ca0*/  ISETP.LT.AND P4, PT, R79, UR5, !P0 ;  /* 0x000000054f007c0c */ /* 0x000fe2000c781270 */
[----:B------:R2:W-:Y:S01]  /*8cb0*/  @P2 STG.E.U16 desc[UR10][R6.64], R48 ;  /* 0x0000003006002986 */ /* 0x0005e2000c10150a */
[-C--:B------:R-:W-:Y:S01]  /*8cc0*/  LEA.HI.X.SX32 R11, R12, R65.reuse, 0x1, P6 ;  /* 0x000000410c0b7211 */ /* 0x080fe200030f0eff */
[----:B-1----:R-:W-:Y:S01]  /*8cd0*/  IMAD R12, R15, 0x2, R12 ;  /* 0x000000020f0c7824 */ /* 0x002fe200078e020c */
[----:B------:R-:W-:Y:S01]  /*8ce0*/  ULDC UR5, c[0x0][0x22c] ;  /* 0x00008b0000057ab9 */ /* 0x000fe20000000800 */
[----:B------:R-:W1:Y:S02]  /*8cf0*/  LDC R15, c[0x0][0x248] ;  /* 0x00009200ff0f7b82 */ /* 0x000e640000000800 */
[----:B---3--:R-:W-:Y:S01]  /*8d00*/  IMAD R13, R17, 0x2, R12 ;  /* 0x00000002110d7824 */ /* 0x008fe200078e020c */
[-C--:B0-----:R-:W-:Y:S01]  /*8d10*/  LEA R4, P2, R12, R0.reuse, 0x1 ;  /* 0x000000000c047211 */ /* 0x081fe200078408ff */
[----:B------:R0:W-:Y:S01]  /*8d20*/  @P3 STG.E.U16 desc[UR10][R10.64], R49 ;  /* 0x000000310a003986 */ /* 0x0001e2000c10150a */
[----:B------:R-:W-:Y:S01]  /*8d30*/  ISETP.LT.AND P3, PT, R84, UR4, !P0 ;  /* 0x0000000454007c0c */ /* 0x000fe2000c761270 */
[----:B------:R-:W-:Y:S01]  /*8d40*/  ULDC UR4, c[0x0][0x22c] ;  /* 0x00008b0000047ab9 */ /* 0x000fe20000000800 */
[-C--:B------:R-:W-:Y:S01]  /*8d50*/  LEA.HI.X.SX32 R5, R12, R65.reuse, 0x1, P2 ;  /* 0x000000410c057211 */ /* 0x080fe200010f0eff */
[----:B------:R-:W3:Y:S01]  /*8d60*/  LDS.128 R16, [R2] ;  /* 0x0000000002107984 */ /* 0x000ee20000000c00 */
[C---:B------:R-:W-:Y:S01]  /*8d70*/  LEA R8, P6, R13.reuse, R0, 0x1 ;  /* 0x000000000d087211 */ /* 0x040fe200078c08ff */
[----:B------:R-:W5:Y:S01]  /*8d80*/  LDC R12, c[0x0][0x248] ;  /* 0x00009200ff0c7b82 */ /* 0x000f620000000800 */
[----:B------:R-:W-:Y:S01]  /*8d90*/  ISETP.LT.AND P2, PT, R86, UR5, !P0 ;  /* 0x0000000556007c0c */ /* 0x000fe2000c741270 */
[----:B------:R1:W-:Y:S01]  /*8da0*/  @P5 STG.E.U16 desc[UR10][R4.64], R50 ;  /* 0x0000003204005986 */ /* 0x0003e2000c10150a */
[----:B------:R-:W-:Y:S01]  /*8db0*/  LEA.HI.X.SX32 R9, R13, R65, 0x1, P6 ;  /* 0x000000410d097211 */ /* 0x000fe200030f0eff */
[----:B----4-:R-:W-:Y:S01]  /*8dc0*/  IMAD R13, R14, 0x2, R13 ;  /* 0x000000020e0d7824 */ /* 0x010fe200078e020d */
[----:B--2---:R-:W-:-:S02]  /*8dd0*/  PRMT R48, R48, 0x7632, R48 ;  /* 0x0000763230307816 */ /* 0x004fc40000000030 */
[----:B0-----:R-:W-:Y:S01]  /*8de0*/  PRMT R49, R49, 0x7632, R49 ;  /* 0x0000763231317816 */ /* 0x001fe20000000031 */
[----:B------:R-:W0:Y:S01]  /*8df0*/  LDC R14, c[0x0][0x248] ;  /* 0x00009200ff0e7b82 */ /* 0x000e220000000800 */
[----:B------:R2:W-:Y:S01]  /*8e00*/  @P4 STG.E.U16 desc[UR10][R8.64], R51 ;  /* 0x0000003308004986 */ /* 0x0005e2000c10150a */
[----:B------:R-:W-:Y:S01]  /*8e10*/  IMAD R10, R20, 0x2, R13 ;  /* 0x00000002140a7824 */ /* 0x000fe200078e020d */
[-C--:B------:R-:W-:Y:S02]  /*8e20*/  LEA R6, P4, R13, R0.reuse, 0x1 ;  /* 0x000000000d067211 */ /* 0x080fe400078808ff */
[----:B------:R-:W-:Y:S01]  /*8e30*/  ISETP.LT.AND P5, PT, R87, UR4, !P0 ;  /* 0x0000000457007c0c */ /* 0x000fe2000c7a1270 */
[----:B-1----:R-:W-:Y:S01]  /*8e40*/  IMAD R11, R15, 0x2, R10 ;  /* 0x000000020f0b7824 */ /* 0x002fe200078e020a */
[-C--:B------:R-:W-:Y:S01]  /*8e50*/  LEA.HI.X.SX32 R7, R13, R65.reuse, 0x1, P4 ;  /* 0x000000410d077211 */ /* 0x080fe200020f0eff */
[----:B------:R-:W1:Y:S01]  /*8e60*/  LDC R15, c[0x0][0x248] ;  /* 0x00009200ff0f7b82 */ /* 0x000e620000000800 */
[----:B------:R-:W-:Y:S01]  /*8e70*/  LEA R4, P6, R10, R0, 0x1 ;  /* 0x000000000a047211 */ /* 0x000fe200078c08ff */
[----:B------:R-:W-:Y:S01]  /*8e80*/  ULDC UR4, c[0x0][0x22c] ;  /* 0x00008b0000047ab9 */ /* 0x000fe20000000800 */
[----:B------:R-:W-:Y:S01]  /*8e90*/  PRMT R50, R50, 0x7632, R50 ;  /* 0x0000763232327816 */ /* 0x000fe20000000032 */
[----:B------:R4:W-:Y:S01]  /*8ea0*/  @P3 STG.E.U16 desc[UR10][R6.64], R48 ;  /* 0x0000003006003986 */ /* 0x0009e2000c10150a */
[----:B------:R-:W-:-:S02]  /*8eb0*/  LEA.HI.X.SX32 R5, R10, R65, 0x1, P6 ;  /* 0x000000410a057211 */ /* 0x000fc400030f0eff */
[CC--:B--2---:R-:W-:Y:S01]  /*8ec0*/  LEA R8, P6, R11.reuse, R0.reuse, 0x1 ;  /* 0x000000000b087211 */ /* 0x0c4fe200078c08ff */
[----:B------:R-:W2:Y:S01]  /*8ed0*/  LDC R13, c[0x0][0x248] ;  /* 0x00009200ff0d7b82 */ /* 0x000ea20000000800 */
[----:B------:R-:W-:Y:S01]  /*8ee0*/  ISETP.LT.AND P4, PT, R78, UR4, !P0 ;  /* 0x000000044e007c0c */ /* 0x000fe2000c781270 */
[----:B------:R3:W-:Y:S01]  /*8ef0*/  @P2 STG.E.U16 desc[UR10][R4.64], R49 ;  /* 0x0000003104002986 */ /* 0x0007e2000c10150a */
[-C--:B------:R-:W-:Y:S01]  /*8f00*/  LEA.HI.X.SX32 R9, R11, R65.reuse, 0x1, P6 ;  /* 0x000000410b097211 */ /* 0x080fe200030f0eff */
[----:B-----5:R-:W-:Y:S01]  /*8f10*/  IMAD R11, R12, 0x2, R11 ;  /* 0x000000020c0b7824 */ /* 0x020fe200078e020b */
[----:B------:R-:W-:Y:S01]  /*8f20*/  ULDC UR4, c[0x0][0x22c] ;  /* 0x00008b0000047ab9 */ /* 0x000fe20000000800 */
[----:B------:R-:W-:Y:S02]  /*8f30*/  PRMT R51, R51, 0x7632, R51 ;  /* 0x0000763233337816 */ /* 0x000fe40000000033 */
[----:B0-----:R-:W-:Y:S01]  /*8f40*/  IMAD R2, R14, 0x2, R11 ;  /* 0x000000020e027824 */ /* 0x001fe200078e020b */
[-C--:B----4-:R-:W-:Y:S01]  /*8f50*/  LEA R6, P6, R11, R0.reuse, 0x1 ;  /* 0x000000000b067211 */ /* 0x090fe200078c08ff */
[----:B------:R-:W0:Y:S01]  /*8f60*/  LDC R12, c[0x0][0x248] ;  /* 0x00009200ff0c7b82 */ /* 0x000e220000000800 */
[----:B------:R-:W-:Y:S01]  /*8f70*/  ISETP.LT.AND P3, PT, R81, UR4, !P0 ;  /* 0x0000000451007c0c */ /* 0x000fe2000c761270 */
[----:B------:R-:W-:Y:S01]  /*8f80*/  ULDC UR4, c[0x0][0x22c] ;  /* 0x00008b0000047ab9 */ /* 0x000fe20000000800 */
[----:B------:R-:W-:Y:S01]  /*8f90*/  LEA.HI.X.SX32 R7, R11, R65, 0x1, P6 ;  /* 0x000000410b077211 */ /* 0x000fe200030f0eff */
[----:B------:R4:W-:Y:S01]  /*8fa0*/  @P5 STG.E.U16 desc[UR10][R8.64], R50 ;  /* 0x0000003208005986 */ /* 0x0009e2000c10150a */
[----:B---3--:R-:W-:-:S02]  /*8fb0*/  LEA R4, P6, R2, R0, 0x1 ;  /* 0x0000000002047211 */ /* 0x008fc400078c08ff */
[----:B------:R-:W-:Y:S01]  /*8fc0*/  ISETP.LT.AND P2, PT, R82, UR4, !P0 ;  /* 0x0000000452007c0c */ /* 0x000fe2000c741270 */
[----:B------:R-:W3:Y:S01]  /*8fd0*/  LDC R11, c[0x0][0x248] ;  /* 0x00009200ff0b7b82 */ /* 0x000ee20000000800 */
[----:B------:R-:W-:Y:S01]  /*8fe0*/  LEA.HI.X.SX32 R5, R2, R65, 0x1, P6 ;  /* 0x0000004102057211 */ /* 0x000fe200030f0eff */
[----:B------:R-:W-:Y:S01]  /*8ff0*/  ULDC UR4, c[0x0][0x22c] ;  /* 0x00008b0000047ab9 */ /* 0x000fe20000000800 */
[----:B------:R5:W-:Y:S01]  /*9000*/  @P4 STG.E.U16 desc[UR10][R6.64], R51 ;  /* 0x0000003306004986 */ /* 0x000be2000c10150a */
[----:B------:R-:W-:Y:S01]  /*9010*/  ISETP.LT.AND P5, PT, R74, UR4, !P0 ;  /* 0x000000044a007c0c */ /* 0x000fe2000c7a1270 */
[----:B------:R-:W-:Y:S01]  /*9020*/  ULDC UR4, c[0x0][0x22c] ;  /* 0x00008b0000047ab9 */ /* 0x000fe20000000800 */
[----:B--2---:R-:W-:Y:S01]  /*9030*/  IMAD R2, R13, 0x2, R2 ;  /* 0x000000020d027824 */ /* 0x004fe200078e0202 */
[----:B------:R-:W-:Y:S01]  /*9040*/  ISETP.LT.AND P4, PT, R83, UR4, !P0 ;  /* 0x0000000453007c0c */ /* 0x000fe2000c781270 */
[----:B------:R-:W2:Y:S01]  /*9050*/  LDC R13, c[0x0][0x248] ;  /* 0x00009200ff0d7b82 */ /* 0x000ea20000000800 */
[----:B------:R0:W-:Y:S01]  /*9060*/  @P3 STG.E.U16 desc[UR10][R4.64], R16 ;  /* 0x0000001004003986 */ /* 0x0001e2000c10150a */
[----:B-1----:R-:W-:Y:S01]  /*9070*/  IMAD R10, R15, 0x2, R2 ;  /* 0x000000020f0a7824 */ /* 0x002fe200078e0202 */
[----:B----4-:R-:W-:Y:S01]  /*9080*/  LEA R8, P6, R2, R0, 0x1 ;  /* 0x0000000002087211 */ /* 0x010fe200078c08ff */
[----:B------:R-:W-:-:S02]  /*9090*/  ULDC UR4, c[0x0][0x22c] ;  /* 0x00008b0000047ab9 */ /* 0x000fc40000000800 */
[----:B------:R-:W-:Y:S01]  /*90a0*/  ISETP.LT.AND P3, PT, R80, UR4, !P0 ;  /* 0x0000000450007c0c */ /* 0x000fe2000c761270 */
[----:B------:R-:W-:Y:S01]  /*90b0*/  ULDC UR4, c[0x0][0x22c] ;  /* 0x00008b0000047ab9 */ /* 0x000fe20000000800 */
[-C--:B------:R-:W-:Y:S01]  /*90c0*/  LEA.HI.X.SX32 R9, R2, R65.reuse, 0x1, P6 ;  /* 0x0000004102097211 */ /* 0x080fe200030f0eff */
[----:B------:R-:W1:Y:S01]  /*90d0*/  LDC R15, c[0x0][0x248] ;  /* 0x00009200ff0f7b82 */ /* 0x000e620000000800 */
[CC--:B-----5:R-:W-:Y:S01]  /*90e0*/  LEA R6, P6, R10.reuse, R0.reuse, 0x1 ;  /* 0x000000000a067211 */ /* 0x0e0fe200078c08ff */
[----:B------:R-:W-:Y:S02]  /*90f0*/  IMAD R2, R21, 0x2, R10 ;  /* 0x0000000215027824 */ /* 0x000fe400078e020a */
[----:B------:R4:W-:Y:S01]  /*9100*/  @P2 STG.E.U16 desc[UR10][R8.64], R17 ;  /* 0x0000001108002986 */ /* 0x0009e2000c10150a */
[-C--:B------:R-:W-:Y:S02]  /*9110*/  LEA.HI.X.SX32 R7, R10, R65.reuse, 0x1, P6 ;  /* 0x000000410a077211 */ /* 0x080fe400030f0eff */
[-C--:B0-----:R-:W-:Y:S01]  /*9120*/  LEA R4, P6, R2, R0.reuse, 0x1 ;  /* 0x0000000002047211 */ /* 0x081fe200078c08ff */
[----:B---3--:R-:W-:Y:S01]  /*9130*/  IMAD R10, R11, 0x2, R2 ;  /* 0x000000020b0a7824 */ /* 0x008fe200078e0202 */
[----:B------:R-:W-:Y:S01]  /*9140*/  ISETP.LT.AND P2, PT, R76, UR4, !P0 ;  /* 0x000000044c007c0c */ /* 0x000fe2000c741270 */
[----:B------:R0:W-:Y:S01]  /*9150*/  @P5 STG.E.U16 desc[UR10][R6.64], R18 ;  /* 0x0000001206005986 */ /* 0x0001e2000c10150a */
[----:B------:R-:W-:Y:S01]  /*9160*/  LEA.HI.X.SX32 R5, R2, R65, 0x1, P6 ;  /* 0x0000004102057211 */ /* 0x000fe200030f0eff */
[----:B------:R-:W-:Y:S01]  /*9170*/  ULDC UR4, c[0x0][0x22c] ;  /* 0x00008b0000047ab9 */ /* 0x000fe20000000800 */
[----:B------:R-:W-:Y:S01]  /*9180*/  LEA R2, P5, R10, R0, 0x1 ;  /* 0x000000000a027211 */ /* 0x000fe200078a08ff */
[----:B--2---:R-:W-:Y:S01]  /*9190*/  IMAD R11, R13, 0x2, R10 ;  /* 0x000000020d0b7824 */ /* 0x004fe200078e020a */
[----:B------:R-:W-:Y:S01]  /*91a0*/  ISETP.LT.AND P0, PT, R3, UR4, !P0 ;  /* 0x0000000403007c0c */ /* 0x000fe2000c701270 */
[----:B------:R-:W-:Y:S01]  /*91b0*/  @P4 STG.E.U16 desc[UR10][R4.64], R19 ;  /* 0x0000001304004986 */ /* 0x000fe2000c10150a */
[----:B------:R-:W-:-:S02]  /*91c0*/  PRMT R16, R16, 0x7632, R16 ;  /* 0x0000763210107816 */ /* 0x000fc40000000010 */
[-C--:B------:R-:W-:Y:S01]  /*91d0*/  LEA.HI.X.SX32 R3, R10, R65.reuse, 0x1, P5 ;  /* 0x000000410a037211 */ /* 0x080fe200028f0eff */
[----:B------:R-:W-:Y:S01]  /*91e0*/  IMAD R10, R12, 0x2, R11 ;  /* 0x000000020c0a7824 */ /* 0x000fe200078e020b */
[-C--:B----4-:R-:W-:Y:S02]  /*91f0*/  LEA R8, P4, R11, R0.reuse, 0x1 ;  /* 0x000000000b087211 */ /* 0x090fe400078808ff */
[----:B------:R-:W-:Y:S01]  /*9200*/  PRMT R17, R17, 0x7632, R17 ;  /* 0x0000763211117816 */ /* 0x000fe20000000011 */
[----:B------:R2:W-:Y:S01]  /*9210*/  @P3 STG.E.U16 desc[UR10][R2.64], R16 ;  /* 0x0000001002003986 */ /* 0x0005e2000c10150a */
[C---:B0-----:R-:W-:Y:S01]  /*9220*/  LEA R6, P3, R10.reuse, R0, 0x1 ;  /* 0x000000000a067211 */ /* 0x041fe200078608ff */
[----:B-1----:R-:W-:Y:S01]  /*9230*/  IMAD R12, R15, 0x2, R10 ;  /* 0x000000020f0c7824 */ /* 0x002fe200078e020a */
[-C--:B------:R-:W-:Y:S02]  /*9240*/  LEA.HI.X.SX32 R9, R11, R65.reuse, 0x1, P4 ;  /* 0x000000410b097211 */ /* 0x080fe400020f0eff */
[----:B------:R-:W-:-:S02]  /*9250*/  LEA.HI.X.SX32 R7, R10, R65, 0x1, P3 ;  /* 0x000000410a077211 */ /* 0x000fc400018f0eff */
[C---:B------:R-:W-:Y:S01]  /*9260*/  LEA R10, P3, R12.reuse, R0, 0x1 ;  /* 0x000000000c0a7211 */ /* 0x040fe200078608ff */
[----:B------:R0:W-:Y:S03]  /*9270*/  @P2 STG.E.U16 desc[UR10][R8.64], R17 ;  /* 0x0000001108002986 */ /* 0x0001e6000c10150a */
[----:B------:R-:W-:Y:S02]  /*9280*/  LEA.HI.X.SX32 R11, R12, R65, 0x1, P3 ;  /* 0x000000410c0b7211 */ /* 0x000fe400018f0eff */
[----:B--2---:R-:W-:-:S05]  /*9290*/  PRMT R3, R18, 0x7632, R3 ;  /* 0x0000763212037816 */ /* 0x004fca0000000003 */
[----:B------:R0:W-:Y:S01]  /*92a0*/  @P0 STG.E.U16 desc[UR10][R6.64], R3 ;  /* 0x0000000306000986 */ /* 0x0001e2000c10150a */
[----:B------:R-:W-:Y:S05]  /*92b0*/  @!P1 EXIT ;  /* 0x000000000000994d */ /* 0x000fea0003800000 */
[----:B------:R-:W-:-:S05]  /*92c0*/  PRMT R5, R19, 0x7632, R5 ;  /* 0x0000763213057816 */ /* 0x000fca0000000005 */
[----:B------:R-:W-:Y:S01]  /*92d0*/  STG.E.U16 desc[UR10][R10.64], R5 ;  /* 0x000000050a007986 */ /* 0x000fe2000c10150a */
[----:B------:R-:W-:Y:S05]  /*92e0*/  EXIT ;  /* 0x000000000000794d */ /* 0x000fea0003800000 */
.L_x_2:
[----:B------:R-:W-:-:S00]  /*92f0*/  BRA `(.L_x_2) ;  /* 0xfffffffc00fc7947 */ /* 0x000fc0000383ffff */
[----:B------:R-:W-:-:S00]  /*9300*/  NOP ;  /* 0x0000000000007918 */ /* 0x000fc00000000000 */
[----:B------:R-:W-:-:S00]  /*9310*/  NOP ;  /* 0x0000000000007918 */ /* 0x000fc00000000000 */
[----:B------:R-:W-:-:S00]  /*9320*/  NOP ;  /* 0x0000000000007918 */ /* 0x000fc00000000000 */
[----:B------:R-:W-:-:S00]  /*9330*/  NOP ;  /* 0x0000000000007918 */ /* 0x000fc00000000000 */
[----:B------:R-:W-:-:S00]  /*9340*/  NOP ;  /* 0x0000000000007918 */ /* 0x000fc00000000000 */
[----:B------:R-:W-:-:S00]  /*9350*/  NOP ;  /* 0x0000000000007918 */ /* 0x000fc00000000000 */
[----:B------:R-:W-:-:S00]  /*9360*/  NOP ;  /* 0x0000000000007918 */ /* 0x000fc00000000000 */
[----:B------:R-:W-:-:S00]  /*9370*/  NOP ;  /* 0x0000000000007918 */ /* 0x000fc00000000000 */
.L_x_3:


//--------------------- .nv.shared.matmul_kernel  --------------------------
	.section	.nv.shared.matmul_kernel,"aw",@nobits
	.sectionflags	@""
	.align	16
	.zero		1024


//--------------------- .nv.shared.reserved.0     --------------------------
	.section	.nv.shared.reserved.0,"aw",@nobits
	.weak		__nv_reservedSMEM_offset_0_alias
	.size		__nv_reservedSMEM_offset_0_alias, 0, 0
	.other		__nv_reservedSMEM_offset_0_alias,@"STO_CUDA_RESERVED_SHARED STV_DEFAULT"
__nv_reservedSMEM_offset_0_alias:
	.zero		0


//--------------------- .nv.constant0.matmul_kernel --------------------------
	.section	.nv.constant0.matmul_kernel,"a",@progbits
	.sectionflags	@""
	.align	4
.nv.constant0.matmul_kernel:
	.zero		608


//--------------------- SYMBOLS --------------------------

	.type		.nv.reservedSmem.offset0,@object
	.size		.nv.reservedSmem.offset0,0x4
